	.target	sm_90a

	.elftype	@"ET_EXEC"


//--------------------- .note.nv.tkinfo           --------------------------
	.section	.note.nv.tkinfo,"",@"SHT_NOTE"
	.sectionflags	@"SHF_NOTE_NV_TKINFO"
	.tkinfo
        /*0018*/ 	.word	0x00000002
        /*0030*/ 	.string	""
        /*0030*/ 	.string	"ptxas"
        /*0030*/ 	.string	"Cuda compilation tools, release 13.0, V13.0.88"
        /*0030*/ 	.string	"Build cuda_13.0.r13.0/compiler.36424714_0"
        /*0030*/ 	.string	"-arch sm_90a -m 64 "



//--------------------- .note.nv.cuinfo           --------------------------
	.section	.note.nv.cuinfo,"",@"SHT_NOTE"
	.sectionflags	@"SHF_NOTE_NV_CUINFO"
        /*0018*/ 	.short	0x0002
        /*001a*/ 	.short	0x005a
        /*001c*/ 	.short	0x0082
	.zero		2


//--------------------- .nv.info                  --------------------------
	.section	.nv.info,"",@"SHT_CUDA_INFO"
	.align	4


	//----- nvinfo : EIATTR_REGCOUNT
	.align		4
        /*0000*/ 	.byte	0x04, 0x2f
        /*0002*/ 	.short	(.L_20 - .L_19)
	.align		4
.L_19:
        /*0004*/ 	.word	index@(_ZN17fastertransformer32ldn_calibrate_weight_per_channelIfEEvPfPKT_ii)
        /*0008*/ 	.word	0x0000000f


	//----- nvinfo : EIATTR_FRAME_SIZE
	.align		4
.L_20:
        /*000c*/ 	.byte	0x04, 0x11
        /*000e*/ 	.short	(.L_22 - .L_21)
	.align		4
.L_21:
        /*0010*/ 	.word	index@(_ZN17fastertransformer32ldn_calibrate_weight_per_channelIfEEvPfPKT_ii)
        /*0014*/ 	.word	0x00000000


	//----- nvinfo : EIATTR_REGCOUNT
	.align		4
.L_22:
        /*0018*/ 	.byte	0x04, 0x2f
        /*001a*/ 	.short	(.L_24 - .L_23)
	.align		4
.L_23:
        /*001c*/ 	.word	index@(_ZN17fastertransformer32ldn_calibrate_weight_per_channelI6__halfEEvPfPKT_ii)
        /*0020*/ 	.word	0x0000000f


	//----- nvinfo : EIATTR_FRAME_SIZE
	.align		4
.L_24:
        /*0024*/ 	.byte	0x04, 0x11
        /*0026*/ 	.short	(.L_26 - .L_25)
	.align		4
.L_25:
        /*0028*/ 	.word	index@(_ZN17fastertransformer32ldn_calibrate_weight_per_channelI6__halfEEvPfPKT_ii)
        /*002c*/ 	.word	0x00000000


	//----- nvinfo : EIATTR_REGCOUNT
	.align		4
.L_26:
        /*0030*/ 	.byte	0x04, 0x2f
        /*0032*/ 	.short	(.L_28 - .L_27)
	.align		4
.L_27:
        /*0034*/ 	.word	index@(_ZN17fastertransformer41ldk_calibrate_quantize_weight_per_channelIfEEvPaPfPKT_i)
        /*0038*/ 	.word	0x00000012


	//----- nvinfo : EIATTR_FRAME_SIZE
	.align		4
.L_28:
        /*003c*/ 	.byte	0x04, 0x11
        /*003e*/ 	.short	(.L_30 - .L_29)
	.align		4
.L_29:
        /*0040*/ 	.word	index@(_ZN17fastertransformer41ldk_calibrate_quantize_weight_per_channelIfEEvPaPfPKT_i)
        /*0044*/ 	.word	0x00000000


	//----- nvinfo : EIATTR_REGCOUNT
	.align		4
.L_30:
        /*0048*/ 	.byte	0x04, 0x2f
        /*004a*/ 	.short	(.L_32 - .L_31)
	.align		4
.L_31:
        /*004c*/ 	.word	index@(_ZN17fastertransformer41ldk_calibrate_quantize_weight_per_channelI6__halfEEvPaPfPKT_i)
        /*0050*/ 	.word	0x00000012


	//----- nvinfo : EIATTR_FRAME_SIZE
	.align		4
.L_32:
        /*0054*/ 	.byte	0x04, 0x11
        /*0056*/ 	.short	(.L_34 - .L_33)
	.align		4
.L_33:
        /*0058*/ 	.word	index@(_ZN17fastertransformer41ldk_calibrate_quantize_weight_per_channelI6__halfEEvPaPfPKT_i)
        /*005c*/ 	.word	0x00000000


	//----- nvinfo : EIATTR_REGCOUNT
	.align		4
.L_34:
        /*0060*/ 	.byte	0x04, 0x2f
        /*0062*/ 	.short	(.L_36 - .L_35)
	.align		4
.L_35:
        /*0064*/ 	.word	index@(_ZN17fastertransformer41ldn_transpose_quantize_weight_per_channelIfEEvPaPKfPKT_ii)
        /*0068*/ 	.word	0x00000010


	//----- nvinfo : EIATTR_FRAME_SIZE
	.align		4
.L_36:
        /*006c*/ 	.byte	0x04, 0x11
        /*006e*/ 	.short	(.L_38 - .L_37)
	.align		4
.L_37:
        /*0070*/ 	.word	index@(_ZN17fastertransformer41ldn_transpose_quantize_weight_per_channelIfEEvPaPKfPKT_ii)
        /*0074*/ 	.word	0x00000000


	//----- nvinfo : EIATTR_REGCOUNT
	.align		4
.L_38:
        /*0078*/ 	.byte	0x04, 0x2f
        /*007a*/ 	.short	(.L_40 - .L_39)
	.align		4
.L_39:
        /*007c*/ 	.word	index@(_ZN17fastertransformer41ldn_transpose_quantize_weight_per_channelI6__halfEEvPaPKfPKT_ii)
        /*0080*/ 	.word	0x0000000e


	//----- nvinfo : EIATTR_FRAME_SIZE
	.align		4
.L_40:
        /*0084*/ 	.byte	0x04, 0x11
        /*0086*/ 	.short	(.L_42 - .L_41)
	.align		4
.L_41:
        /*0088*/ 	.word	index@(_ZN17fastertransformer41ldn_transpose_quantize_weight_per_channelI6__halfEEvPaPKfPKT_ii)
        /*008c*/ 	.word	0x00000000


	//----- nvinfo : EIATTR_MIN_STACK_SIZE
	.align		4
.L_42:
        /*0090*/ 	.byte	0x04, 0x12
        /*0092*/ 	.short	(.L_44 - .L_43)
	.align		4
.L_43:
        /*0094*/ 	.word	index@(_ZN17fastertransformer41ldn_transpose_quantize_weight_per_channelI6__halfEEvPaPKfPKT_ii)
        /*0098*/ 	.word	0x00000000


	//----- nvinfo : EIATTR_MIN_STACK_SIZE
	.align		4
.L_44:
        /*009c*/ 	.byte	0x04, 0x12
        /*009e*/ 	.short	(.L_46 - .L_45)
	.align		4
.L_45:
        /*00a0*/ 	.word	index@(_ZN17fastertransformer41ldn_transpose_quantize_weight_per_channelIfEEvPaPKfPKT_ii)
        /*00a4*/ 	.word	0x00000000


	//----- nvinfo : EIATTR_MIN_STACK_SIZE
	.align		4
.L_46:
        /*00a8*/ 	.byte	0x04, 0x12
        /*00aa*/ 	.short	(.L_48 - .L_47)
	.align		4
.L_47:
        /*00ac*/ 	.word	index@(_ZN17fastertransformer41ldk_calibrate_quantize_weight_per_channelI6__halfEEvPaPfPKT_i)
        /*00b0*/ 	.word	0x00000000


	//----- nvinfo : EIATTR_MIN_STACK_SIZE
	.align		4
.L_48:
        /*00b4*/ 	.byte	0x04, 0x12
        /*00b6*/ 	.short	(.L_50 - .L_49)
	.align		4
.L_49:
        /*00b8*/ 	.word	index@(_ZN17fastertransformer41ldk_calibrate_quantize_weight_per_channelIfEEvPaPfPKT_i)
        /*00bc*/ 	.word	0x00000000


	//----- nvinfo : EIATTR_MIN_STACK_SIZE
	.align		4
.L_50:
        /*00c0*/ 	.byte	0x04, 0x12
        /*00c2*/ 	.short	(.L_52 - .L_51)
	.align		4
.L_51:
        /*00c4*/ 	.word	index@(_ZN17fastertransformer32ldn_calibrate_weight_per_channelI6__halfEEvPfPKT_ii)
        /*00c8*/ 	.word	0x00000000


	//----- nvinfo : EIATTR_MIN_STACK_SIZE
	.align		4
.L_52:
        /*00cc*/ 	.byte	0x04, 0x12
        /*00ce*/ 	.short	(.L_54 - .L_53)
	.align		4
.L_53:
        /*00d0*/ 	.word	index@(_ZN17fastertransformer32ldn_calibrate_weight_per_channelIfEEvPfPKT_ii)
        /*00d4*/ 	.word	0x00000000
.L_54:


//--------------------- .nv.compat                --------------------------
	.section	.nv.compat,"",@"SHT_CUDA_COMPAT_INFO"
	.align	4
        /*0000*/ 	.byte	0x02, 0x09, 0x01, 0x00, 0x02, 0x02, 0x01, 0x00, 0x02, 0x05, 0x05, 0x00, 0x03, 0x07, 0x01, 0x01
        /*0010*/ 	.byte	0x02, 0x03, 0x00, 0x00, 0x02, 0x06, 0x01, 0x00, 0x04, 0x0b, 0x08, 0x00, 0x00, 0x00, 0x00, 0x00
        /*0020*/ 	.byte	0x00, 0x00, 0x00, 0x00


//--------------------- .nv.info._ZN17fastertransformer41ldn_transpose_quantize_weight_per_channelI6__halfEEvPaPKfPKT_ii --------------------------
	.section	.nv.info._ZN17fastertransformer41ldn_transpose_quantize_weight_per_channelI6__halfEEvPaPKfPKT_ii,"",@"SHT_CUDA_INFO"
	.sectionflags	@""
	.align	4


	//----- nvinfo : EIATTR_CUDA_API_VERSION
	.align		4
        /*0000*/ 	.byte	0x04, 0x37
        /*0002*/ 	.short	(.L_56 - .L_55)
.L_55:
        /*0004*/ 	.word	0x00000082


	//----- nvinfo : EIATTR_KPARAM_INFO
	.align		4
.L_56:
        /*0008*/ 	.byte	0x04, 0x17
        /*000a*/ 	.short	(.L_58 - .L_57)
.L_57:
        /*000c*/ 	.word	0x00000000
        /*0010*/ 	.short	0x0004
        /*0012*/ 	.short	0x001c
        /*0014*/ 	.byte	0x00, 0xf0, 0x11, 0x00


	//----- nvinfo : EIATTR_KPARAM_INFO
	.align		4
.L_58:
        /*0018*/ 	.byte	0x04, 0x17
        /*001a*/ 	.short	(.L_60 - .L_59)
.L_59:
        /*001c*/ 	.word	0x00000000
        /*0020*/ 	.short	0x0003
        /*0022*/ 	.short	0x0018
        /*0024*/ 	.byte	0x00, 0xf0, 0x11, 0x00


	//----- nvinfo : EIATTR_KPARAM_INFO
	.align		4
.L_60:
        /*0028*/ 	.byte	0x04, 0x17
        /*002a*/ 	.short	(.L_62 - .L_61)
.L_61:
        /*002c*/ 	.word	0x00000000
        /*0030*/ 	.short	0x0002
        /*0032*/ 	.short	0x0010
        /*0034*/ 	.byte	0x00, 0xf0, 0x21, 0x00


	//----- nvinfo : EIATTR_KPARAM_INFO
	.align		4
.L_62:
        /*0038*/ 	.byte	0x04, 0x17
        /*003a*/ 	.short	(.L_64 - .L_63)
.L_63:
        /*003c*/ 	.word	0x00000000
        /*0040*/ 	.short	0x0001
        /*0042*/ 	.short	0x0008
        /*0044*/ 	.byte	0x00, 0xf0, 0x21, 0x00


	//----- nvinfo : EIATTR_KPARAM_INFO
	.align		4
.L_64:
        /*0048*/ 	.byte	0x04, 0x17
        /*004a*/ 	.short	(.L_66 - .L_65)
.L_65:
        /*004c*/ 	.word	0x00000000
        /*0050*/ 	.short	0x0000
        /*0052*/ 	.short	0x0000
        /*0054*/ 	.byte	0x00, 0xf0, 0x21, 0x00


	//----- nvinfo : EIATTR_SPARSE_MMA_MASK
	.align		4
.L_66:
        /*0058*/ 	.byte	0x03, 0x50
        /*005a*/ 	.short	0x0000


	//----- nvinfo : EIATTR_MAXREG_COUNT
	.align		4
        /*005c*/ 	.byte	0x03, 0x1b
        /*005e*/ 	.short	0x00ff


	//----- nvinfo : EIATTR_NUM_BARRIERS
	.align		4
        /*0060*/ 	.byte	0x02, 0x4c
        /*0062*/ 	.byte	0x01
	.zero		1


	//----- nvinfo : EIATTR_MERCURY_ISA_VERSION
	.align		4
        /*0064*/ 	.byte	0x03, 0x5f
        /*0066*/ 	.short	0x0101


	//----- nvinfo : EIATTR_EXIT_INSTR_OFFSETS
	.align		4
        /*0068*/ 	.byte	0x04, 0x1c
        /*006a*/ 	.short	(.L_68 - .L_67)


	//   ....[0]....
.L_67:
        /*006c*/ 	.word	0x000001a0


	//   ....[1]....
        /*0070*/ 	.word	0x000002d0


	//----- nvinfo : EIATTR_CBANK_PARAM_SIZE
	.align		4
.L_68:
        /*0074*/ 	.byte	0x03, 0x19
        /*0076*/ 	.short	0x0020


	//----- nvinfo : EIATTR_PARAM_CBANK
	.align		4
        /*0078*/ 	.byte	0x04, 0x0a
        /*007a*/ 	.short	(.L_70 - .L_69)
	.align		4
.L_69:
        /*007c*/ 	.word	index@(.nv.constant0._ZN17fastertransformer41ldn_transpose_quantize_weight_per_channelI6__halfEEvPaPKfPKT_ii)
        /*0080*/ 	.short	0x0210
        /*0082*/ 	.short	0x0020


	//----- nvinfo : EIATTR_SW_WAR
	.align		4
.L_70:
        /*0084*/ 	.byte	0x04, 0x36
        /*0086*/ 	.short	(.L_72 - .L_71)
.L_71:
        /*0088*/ 	.word	0x00000008
.L_72:


//--------------------- .nv.info._ZN17fastertransformer41ldn_transpose_quantize_weight_per_channelIfEEvPaPKfPKT_ii --------------------------
	.section	.nv.info._ZN17fastertransformer41ldn_transpose_quantize_weight_per_channelIfEEvPaPKfPKT_ii,"",@"SHT_CUDA_INFO"
	.sectionflags	@""
	.align	4


	//----- nvinfo : EIATTR_CUDA_API_VERSION
	.align		4
        /*0000*/ 	.byte	0x04, 0x37
        /*0002*/ 	.short	(.L_74 - .L_73)
.L_73:
        /*0004*/ 	.word	0x00000082


	//----- nvinfo : EIATTR_KPARAM_INFO
	.align		4
.L_74:
        /*0008*/ 	.byte	0x04, 0x17
        /*000a*/ 	.short	(.L_76 - .L_75)
.L_75:
        /*000c*/ 	.word	0x00000000
        /*0010*/ 	.short	0x0004
        /*0012*/ 	.short	0x001c
        /*0014*/ 	.byte	0x00, 0xf0, 0x11, 0x00


	//----- nvinfo : EIATTR_KPARAM_INFO
	.align		4
.L_76:
        /*0018*/ 	.byte	0x04, 0x17
        /*001a*/ 	.short	(.L_78 - .L_77)
.L_77:
        /*001c*/ 	.word	0x00000000
        /*0020*/ 	.short	0x0003
        /*0022*/ 	.short	0x0018
        /*0024*/ 	.byte	0x00, 0xf0, 0x11, 0x00


	//----- nvinfo : EIATTR_KPARAM_INFO
	.align		4
.L_78:
        /*0028*/ 	.byte	0x04, 0x17
        /*002a*/ 	.short	(.L_80 - .L_79)
.L_79:
        /*002c*/ 	.word	0x00000000
        /*0030*/ 	.short	0x0002
        /*0032*/ 	.short	0x0010
        /*0034*/ 	.byte	0x00, 0xf0, 0x21, 0x00


	//----- nvinfo : EIATTR_KPARAM_INFO
	.align		4
.L_80:
        /*0038*/ 	.byte	0x04, 0x17
        /*003a*/ 	.short	(.L_82 - .L_81)
.L_81:
        /*003c*/ 	.word	0x00000000
        /*0040*/ 	.short	0x0001
        /*0042*/ 	.short	0x0008
        /*0044*/ 	.byte	0x00, 0xf0, 0x21, 0x00


	//----- nvinfo : EIATTR_KPARAM_INFO
	.align		4
.L_82:
        /*0048*/ 	.byte	0x04, 0x17
        /*004a*/ 	.short	(.L_84 - .L_83)
.L_83:
        /*004c*/ 	.word	0x00000000
        /*0050*/ 	.short	0x0000
        /*0052*/ 	.short	0x0000
        /*0054*/ 	.byte	0x00, 0xf0, 0x21, 0x00


	//----- nvinfo : EIATTR_SPARSE_MMA_MASK
	.align		4
.L_84:
        /*0058*/ 	.byte	0x03, 0x50
        /*005a*/ 	.short	0x0000


	//----- nvinfo : EIATTR_MAXREG_COUNT
	.align		4
        /*005c*/ 	.byte	0x03, 0x1b
        /*005e*/ 	.short	0x00ff


	//----- nvinfo : EIATTR_NUM_BARRIERS
	.align		4
        /*0060*/ 	.byte	0x02, 0x4c
        /*0062*/ 	.byte	0x01
	.zero		1


	//----- nvinfo : EIATTR_MERCURY_ISA_VERSION
	.align		4
        /*0064*/ 	.byte	0x03, 0x5f
        /*0066*/ 	.short	0x0101


	//----- nvinfo : EIATTR_EXIT_INSTR_OFFSETS
	.align		4
        /*0068*/ 	.byte	0x04, 0x1c
        /*006a*/ 	.short	(.L_86 - .L_85)


	//   ....[0]....
.L_85:
        /*006c*/ 	.word	0x000001a0


	//   ....[1]....
        /*0070*/ 	.word	0x000002c0


	//----- nvinfo : EIATTR_CBANK_PARAM_SIZE
	.align		4
.L_86:
        /*0074*/ 	.byte	0x03, 0x19
        /*0076*/ 	.short	0x0020


	//----- nvinfo : EIATTR_PARAM_CBANK
	.align		4
        /*0078*/ 	.byte	0x04, 0x0a
        /*007a*/ 	.short	(.L_88 - .L_87)
	.align		4
.L_87:
        /*007c*/ 	.word	index@(.nv.constant0._ZN17fastertransformer41ldn_transpose_quantize_weight_per_channelIfEEvPaPKfPKT_ii)
        /*0080*/ 	.short	0x0210
        /*0082*/ 	.short	0x0020


	//----- nvinfo : EIATTR_SW_WAR
	.align		4
.L_88:
        /*0084*/ 	.byte	0x04, 0x36
        /*0086*/ 	.short	(.L_90 - .L_89)
.L_89:
        /*0088*/ 	.word	0x00000008
.L_90:


//--------------------- .nv.info._ZN17fastertransformer41ldk_calibrate_quantize_weight_per_channelI6__halfEEvPaPfPKT_i --------------------------
	.section	.nv.info._ZN17fastertransformer41ldk_calibrate_quantize_weight_per_channelI6__halfEEvPaPfPKT_i,"",@"SHT_CUDA_INFO"
	.sectionflags	@""
	.align	4


	//----- nvinfo : EIATTR_CUDA_API_VERSION
	.align		4
        /*0000*/ 	.byte	0x04, 0x37
        /*0002*/ 	.short	(.L_92 - .L_91)
.L_91:
        /*0004*/ 	.word	0x00000082


	//----- nvinfo : EIATTR_KPARAM_INFO
	.align		4
.L_92:
        /*0008*/ 	.byte	0x04, 0x17
        /*000a*/ 	.short	(.L_94 - .L_93)
.L_93:
        /*000c*/ 	.word	0x00000000
        /*0010*/ 	.short	0x0003
        /*0012*/ 	.short	0x0018
        /*0014*/ 	.byte	0x00, 0xf0, 0x11, 0x00


	//----- nvinfo : EIATTR_KPARAM_INFO
	.align		4
.L_94:
        /*0018*/ 	.byte	0x04, 0x17
        /*001a*/ 	.short	(.L_96 - .L_95)
.L_95:
        /*001c*/ 	.word	0x00000000
        /*0020*/ 	.short	0x0002
        /*0022*/ 	.short	0x0010
        /*0024*/ 	.byte	0x00, 0xf0, 0x21, 0x00


	//----- nvinfo : EIATTR_KPARAM_INFO
	.align		4
.L_96:
        /*0028*/ 	.byte	0x04, 0x17
        /*002a*/ 	.short	(.L_98 - .L_97)
.L_97:
        /*002c*/ 	.word	0x00000000
        /*0030*/ 	.short	0x0001
        /*0032*/ 	.short	0x0008
        /*0034*/ 	.byte	0x00, 0xf0, 0x21, 0x00


	//----- nvinfo : EIATTR_KPARAM_INFO
	.align		4
.L_98:
        /*0038*/ 	.byte	0x04, 0x17
        /*003a*/ 	.short	(.L_100 - .L_99)
.L_99:
        /*003c*/ 	.word	0x00000000
        /*0040*/ 	.short	0x0000
        /*0042*/ 	.short	0x0000
        /*0044*/ 	.byte	0x00, 0xf0, 0x21, 0x00


	//----- nvinfo : EIATTR_SPARSE_MMA_MASK
	.align		4
.L_100:
        /*0048*/ 	.byte	0x03, 0x50
        /*004a*/ 	.short	0x0000


	//----- nvinfo : EIATTR_MAXREG_COUNT
	.align		4
        /*004c*/ 	.byte	0x03, 0x1b
        /*004e*/ 	.short	0x00ff


	//----- nvinfo : EIATTR_NUM_BARRIERS
	.align		4
        /*0050*/ 	.byte	0x02, 0x4c
        /*0052*/ 	.byte	0x01
	.zero		1


	//----- nvinfo : EIATTR_MERCURY_ISA_VERSION
	.align		4
        /*0054*/ 	.byte	0x03, 0x5f
        /*0056*/ 	.short	0x0101


	//----- nvinfo : EIATTR_COOP_GROUP_MASK_REGIDS
	.align		4
        /*0058*/ 	.byte	0x04, 0x29
        /*005a*/ 	.short	(.L_102 - .L_101)


	//   ....[0]....
.L_101:
        /*005c*/ 	.word	0xffffffff


	//   ....[1]....
        /*0060*/ 	.word	0xffffffff


	//   ....[2]....
        /*0064*/ 	.word	0xffffffff


	//   ....[3]....
        /*0068*/ 	.word	0xffffffff


	//   ....[4]....
        /*006c*/ 	.word	0xffffffff


	//   ....[5]....
        /*0070*/ 	.word	0xffffffff


	//   ....[6]....
        /*0074*/ 	.word	0xffffffff


	//   ....[7]....
        /*0078*/ 	.word	0xffffffff


	//   ....[8]....
        /*007c*/ 	.word	0xffffffff


	//   ....[9]....
        /*0080*/ 	.word	0xffffffff


	//----- nvinfo : EIATTR_COOP_GROUP_INSTR_OFFSETS
	.align		4
.L_102:
        /*0084*/ 	.byte	0x04, 0x28
        /*0086*/ 	.short	(.L_104 - .L_103)


	//   ....[0]....
.L_103:
        /*0088*/ 	.word	0x00000220


	//   ....[1]....
        /*008c*/ 	.word	0x00000260


	//   ....[2]....
        /*0090*/ 	.word	0x00000280


	//   ....[3]....
        /*0094*/ 	.word	0x000002c0


	//   ....[4]....
        /*0098*/ 	.word	0x00000370


	//   ....[5]....
        /*009c*/ 	.word	0x00000460


	//   ....[6]....
        /*00a0*/ 	.word	0x00000480


	//   ....[7]....
        /*00a4*/ 	.word	0x000004a0


	//   ....[8]....
        /*00a8*/ 	.word	0x000004d0


	//   ....[9]....
        /*00ac*/ 	.word	0x00000500


	//----- nvinfo : EIATTR_EXIT_INSTR_OFFSETS
	.align		4
.L_104:
        /*00b0*/ 	.byte	0x04, 0x1c
        /*00b2*/ 	.short	(.L_106 - .L_105)


	//   ....[0]....
.L_105:
        /*00b4*/ 	.word	0x00000560


	//   ....[1]....
        /*00b8*/ 	.word	0x000006d0


	//----- nvinfo : EIATTR_CRS_STACK_SIZE
	.align		4
.L_106:
        /*00bc*/ 	.byte	0x04, 0x1e
        /*00be*/ 	.short	(.L_108 - .L_107)
.L_107:
        /*00c0*/ 	.word	0x00000000


	//----- nvinfo : EIATTR_CBANK_PARAM_SIZE
	.align		4
.L_108:
        /*00c4*/ 	.byte	0x03, 0x19
        /*00c6*/ 	.short	0x001c


	//----- nvinfo : EIATTR_PARAM_CBANK
	.align		4
        /*00c8*/ 	.byte	0x04, 0x0a
        /*00ca*/ 	.short	(.L_110 - .L_109)
	.align		4
.L_109:
        /*00cc*/ 	.word	index@(.nv.constant0._ZN17fastertransformer41ldk_calibrate_quantize_weight_per_channelI6__halfEEvPaPfPKT_i)
        /*00d0*/ 	.short	0x0210
        /*00d2*/ 	.short	0x001c


	//----- nvinfo : EIATTR_SW_WAR
	.align		4
.L_110:
        /*00d4*/ 	.byte	0x04, 0x36
        /*00d6*/ 	.short	(.L_112 - .L_111)
.L_111:
        /*00d8*/ 	.word	0x00000008
.L_112:


//--------------------- .nv.info._ZN17fastertransformer41ldk_calibrate_quantize_weight_per_channelIfEEvPaPfPKT_i --------------------------
	.section	.nv.info._ZN17fastertransformer41ldk_calibrate_quantize_weight_per_channelIfEEvPaPfPKT_i,"",@"SHT_CUDA_INFO"
	.sectionflags	@""
	.align	4


	//----- nvinfo : EIATTR_CUDA_API_VERSION
	.align		4
        /*0000*/ 	.byte	0x04, 0x37
        /*0002*/ 	.short	(.L_114 - .L_113)
.L_113:
        /*0004*/ 	.word	0x00000082


	//----- nvinfo : EIATTR_KPARAM_INFO
	.align		4
.L_114:
        /*0008*/ 	.byte	0x04, 0x17
        /*000a*/ 	.short	(.L_116 - .L_115)
.L_115:
        /*000c*/ 	.word	0x00000000
        /*0010*/ 	.short	0x0003
        /*0012*/ 	.short	0x0018
        /*0014*/ 	.byte	0x00, 0xf0, 0x11, 0x00


	//----- nvinfo : EIATTR_KPARAM_INFO
	.align		4
.L_116:
        /*0018*/ 	.byte	0x04, 0x17
        /*001a*/ 	.short	(.L_118 - .L_117)
.L_117:
        /*001c*/ 	.word	0x00000000
        /*0020*/ 	.short	0x0002
        /*0022*/ 	.short	0x0010
        /*0024*/ 	.byte	0x00, 0xf0, 0x21, 0x00


	//----- nvinfo : EIATTR_KPARAM_INFO
	.align		4
.L_118:
        /*0028*/ 	.byte	0x04, 0x17
        /*002a*/ 	.short	(.L_120 - .L_119)
.L_119:
        /*002c*/ 	.word	0x00000000
        /*0030*/ 	.short	0x0001
        /*0032*/ 	.short	0x0008
        /*0034*/ 	.byte	0x00, 0xf0, 0x21, 0x00


	//----- nvinfo : EIATTR_KPARAM_INFO
	.align		4
.L_120:
        /*0038*/ 	.byte	0x04, 0x17
        /*003a*/ 	.short	(.L_122 - .L_121)
.L_121:
        /*003c*/ 	.word	0x00000000
        /*0040*/ 	.short	0x0000
        /*0042*/ 	.short	0x0000
        /*0044*/ 	.byte	0x00, 0xf0, 0x21, 0x00


	//----- nvinfo : EIATTR_SPARSE_MMA_MASK
	.align		4
.L_122:
        /*0048*/ 	.byte	0x03, 0x50
        /*004a*/ 	.short	0x0000


	//----- nvinfo : EIATTR_MAXREG_COUNT
	.align		4
        /*004c*/ 	.byte	0x03, 0x1b
        /*004e*/ 	.short	0x00ff


	//----- nvinfo : EIATTR_NUM_BARRIERS
	.align		4
        /*0050*/ 	.byte	0x02, 0x4c
        /*0052*/ 	.byte	0x01
	.zero		1


	//----- nvinfo : EIATTR_MERCURY_ISA_VERSION
	.align		4
        /*0054*/ 	.byte	0x03, 0x5f
        /*0056*/ 	.short	0x0101


	//----- nvinfo : EIATTR_COOP_GROUP_MASK_REGIDS
	.align		4
        /*0058*/ 	.byte	0x04, 0x29
        /*005a*/ 	.short	(.L_124 - .L_123)


	//   ....[0]....
.L_123:
        /*005c*/ 	.word	0xffffffff


	//   ....[1]....
        /*0060*/ 	.word	0xffffffff


	//   ....[2]....
        /*0064*/ 	.word	0xffffffff


	//   ....[3]....
        /*0068*/ 	.word	0xffffffff


	//   ....[4]....
        /*006c*/ 	.word	0xffffffff


	//   ....[5]....
        /*0070*/ 	.word	0xffffffff


	//   ....[6]....
        /*0074*/ 	.word	0xffffffff


	//   ....[7]....
        /*0078*/ 	.word	0xffffffff


	//   ....[8]....
        /*007c*/ 	.word	0xffffffff


	//   ....[9]....
        /*0080*/ 	.word	0xffffffff


	//----- nvinfo : EIATTR_COOP_GROUP_INSTR_OFFSETS
	.align		4
.L_124:
        /*0084*/ 	.byte	0x04, 0x28
        /*0086*/ 	.short	(.L_126 - .L_125)


	//   ....[0]....
.L_125:
        /*0088*/ 	.word	0x000001c0


	//   ....[1]....
        /*008c*/ 	.word	0x00000280


	//   ....[2]....
        /*0090*/ 	.word	0x000002b0


	//   ....[3]....
        /*0094*/ 	.word	0x000002f0


	//   ....[4]....
        /*0098*/ 	.word	0x00000350


	//   ....[5]....
        /*009c*/ 	.word	0x000003f0


	//   ....[6]....
        /*00a0*/ 	.word	0x00000420


	//   ....[7]....
        /*00a4*/ 	.word	0x00000460


	//   ....[8]....
        /*00a8*/ 	.word	0x00000480


	//   ....[9]....
        /*00ac*/ 	.word	0x000004a0


	//----- nvinfo : EIATTR_EXIT_INSTR_OFFSETS
	.align		4
.L_126:
        /*00b0*/ 	.byte	0x04, 0x1c
        /*00b2*/ 	.short	(.L_128 - .L_127)


	//   ....[0]....
.L_127:
        /*00b4*/ 	.word	0x00000500


	//   ....[1]....
        /*00b8*/ 	.word	0x00000660


	//----- nvinfo : EIATTR_CRS_STACK_SIZE
	.align		4
.L_128:
        /*00bc*/ 	.byte	0x04, 0x1e
        /*00be*/ 	.short	(.L_130 - .L_129)
.L_129:
        /*00c0*/ 	.word	0x00000000


	//----- nvinfo : EIATTR_CBANK_PARAM_SIZE
	.align		4
.L_130:
        /*00c4*/ 	.byte	0x03, 0x19
        /*00c6*/ 	.short	0x001c


	//----- nvinfo : EIATTR_PARAM_CBANK
	.align		4
        /*00c8*/ 	.byte	0x04, 0x0a
        /*00ca*/ 	.short	(.L_132 - .L_131)
	.align		4
.L_131:
        /*00cc*/ 	.word	index@(.nv.constant0._ZN17fastertransformer41ldk_calibrate_quantize_weight_per_channelIfEEvPaPfPKT_i)
        /*00d0*/ 	.short	0x0210
        /*00d2*/ 	.short	0x001c


	//----- nvinfo : EIATTR_SW_WAR
	.align		4
.L_132:
        /*00d4*/ 	.byte	0x04, 0x36
        /*00d6*/ 	.short	(.L_134 - .L_133)
.L_133:
        /*00d8*/ 	.word	0x00000008
.L_134:


//--------------------- .nv.info._ZN17fastertransformer32ldn_calibrate_weight_per_channelI6__halfEEvPfPKT_ii --------------------------
	.section	.nv.info._ZN17fastertransformer32ldn_calibrate_weight_per_channelI6__halfEEvPfPKT_ii,"",@"SHT_CUDA_INFO"
	.sectionflags	@""
	.align	4


	//----- nvinfo : EIATTR_CUDA_API_VERSION
	.align		4
        /*0000*/ 	.byte	0x04, 0x37
        /*0002*/ 	.short	(.L_136 - .L_135)
.L_135:
        /*0004*/ 	.word	0x00000082


	//----- nvinfo : EIATTR_KPARAM_INFO
	.align		4
.L_136:
        /*0008*/ 	.byte	0x04, 0x17
        /*000a*/ 	.short	(.L_138 - .L_137)
.L_137:
        /*000c*/ 	.word	0x00000000
        /*0010*/ 	.short	0x0003
        /*0012*/ 	.short	0x0014
        /*0014*/ 	.byte	0x00, 0xf0, 0x11, 0x00


	//----- nvinfo : EIATTR_KPARAM_INFO
	.align		4
.L_138:
        /*0018*/ 	.byte	0x04, 0x17
        /*001a*/ 	.short	(.L_140 - .L_139)
.L_139:
        /*001c*/ 	.word	0x00000000
        /*0020*/ 	.short	0x0002
        /*0022*/ 	.short	0x0010
        /*0024*/ 	.byte	0x00, 0xf0, 0x11, 0x00


	//----- nvinfo : EIATTR_KPARAM_INFO
	.align		4
.L_140:
        /*0028*/ 	.byte	0x04, 0x17
        /*002a*/ 	.short	(.L_142 - .L_141)
.L_141:
        /*002c*/ 	.word	0x00000000
        /*0030*/ 	.short	0x0001
        /*0032*/ 	.short	0x0008
        /*0034*/ 	.byte	0x00, 0xf0, 0x21, 0x00


	//----- nvinfo : EIATTR_KPARAM_INFO
	.align		4
.L_142:
        /*0038*/ 	.byte	0x04, 0x17
        /*003a*/ 	.short	(.L_144 - .L_143)
.L_143:
        /*003c*/ 	.word	0x00000000
        /*0040*/ 	.short	0x0000
        /*0042*/ 	.short	0x0000
        /*0044*/ 	.byte	0x00, 0xf0, 0x21, 0x00


	//----- nvinfo : EIATTR_SPARSE_MMA_MASK
	.align		4
.L_144:
        /*0048*/ 	.byte	0x03, 0x50
        /*004a*/ 	.short	0x0000


	//----- nvinfo : EIATTR_MAXREG_COUNT
	.align		4
        /*004c*/ 	.byte	0x03, 0x1b
        /*004e*/ 	.short	0x00ff


	//----- nvinfo : EIATTR_NUM_BARRIERS
	.align		4
        /*0050*/ 	.byte	0x02, 0x4c
        /*0052*/ 	.byte	0x01
	.zero		1


	//----- nvinfo : EIATTR_MERCURY_ISA_VERSION
	.align		4
        /*0054*/ 	.byte	0x03, 0x5f
        /*0056*/ 	.short	0x0101


	//----- nvinfo : EIATTR_COOP_GROUP_MASK_REGIDS
	.align		4
        /*0058*/ 	.byte	0x04, 0x29
        /*005a*/ 	.short	(.L_146 - .L_145)


	//   ....[0]....
.L_145:
        /*005c*/ 	.word	0xffffffff


	//   ....[1]....
        /*0060*/ 	.word	0xffffffff


	//   ....[2]....
        /*0064*/ 	.word	0xffffffff


	//   ....[3]....
        /*0068*/ 	.word	0xffffffff


	//   ....[4]....
        /*006c*/ 	.word	0xffffffff


	//   ....[5]....
        /*0070*/ 	.word	0xffffffff


	//   ....[6]....
        /*0074*/ 	.word	0xffffffff


	//   ....[7]....
        /*0078*/ 	.word	0xffffffff


	//   ....[8]....
        /*007c*/ 	.word	0xffffffff


	//   ....[9]....
        /*0080*/ 	.word	0xffffffff


	//----- nvinfo : EIATTR_COOP_GROUP_INSTR_OFFSETS
	.align		4
.L_146:
        /*0084*/ 	.byte	0x04, 0x28
        /*0086*/ 	.short	(.L_148 - .L_147)


	//   ....[0]....
.L_147:
        /*0088*/ 	.word	0x00000180


	//   ....[1]....
        /*008c*/ 	.word	0x00000220


	//   ....[2]....
        /*0090*/ 	.word	0x00000260


	//   ....[3]....
        /*0094*/ 	.word	0x000002a0


	//   ....[4]....
        /*0098*/ 	.word	0x000002f0


	//   ....[5]....
        /*009c*/ 	.word	0x00000370


	//   ....[6]....
        /*00a0*/ 	.word	0x00000390


	//   ....[7]....
        /*00a4*/ 	.word	0x000003b0


	//   ....[8]....
        /*00a8*/ 	.word	0x000003d0


	//   ....[9]....
        /*00ac*/ 	.word	0x00000400


	//----- nvinfo : EIATTR_EXIT_INSTR_OFFSETS
	.align		4
.L_148:
        /*00b0*/ 	.byte	0x04, 0x1c
        /*00b2*/ 	.short	(.L_150 - .L_149)


	//   ....[0]....
.L_149:
        /*00b4*/ 	.word	0x00000430


	//   ....[1]....
        /*00b8*/ 	.word	0x00000460


	//----- nvinfo : EIATTR_CRS_STACK_SIZE
	.align		4
.L_150:
        /*00bc*/ 	.byte	0x04, 0x1e
        /*00be*/ 	.short	(.L_152 - .L_151)
.L_151:
        /*00c0*/ 	.word	0x00000000


	//----- nvinfo : EIATTR_CBANK_PARAM_SIZE
	.align		4
.L_152:
        /*00c4*/ 	.byte	0x03, 0x19
        /*00c6*/ 	.short	0x0018


	//----- nvinfo : EIATTR_PARAM_CBANK
	.align		4
        /*00c8*/ 	.byte	0x04, 0x0a
        /*00ca*/ 	.short	(.L_154 - .L_153)
	.align		4
.L_153:
        /*00cc*/ 	.word	index@(.nv.constant0._ZN17fastertransformer32ldn_calibrate_weight_per_channelI6__halfEEvPfPKT_ii)
        /*00d0*/ 	.short	0x0210
        /*00d2*/ 	.short	0x0018


	//----- nvinfo : EIATTR_SW_WAR
	.align		4
.L_154:
        /*00d4*/ 	.byte	0x04, 0x36
        /*00d6*/ 	.short	(.L_156 - .L_155)
.L_155:
        /*00d8*/ 	.word	0x00000008
.L_156:


//--------------------- .nv.info._ZN17fastertransformer32ldn_calibrate_weight_per_channelIfEEvPfPKT_ii --------------------------
	.section	.nv.info._ZN17fastertransformer32ldn_calibrate_weight_per_channelIfEEvPfPKT_ii,"",@"SHT_CUDA_INFO"
	.sectionflags	@""
	.align	4


	//----- nvinfo : EIATTR_CUDA_API_VERSION
	.align		4
        /*0000*/ 	.byte	0x04, 0x37
        /*0002*/ 	.short	(.L_158 - .L_157)
.L_157:
        /*0004*/ 	.word	0x00000082


	//----- nvinfo : EIATTR_KPARAM_INFO
	.align		4
.L_158:
        /*0008*/ 	.byte	0x04, 0x17
        /*000a*/ 	.short	(.L_160 - .L_159)
.L_159:
        /*000c*/ 	.word	0x00000000
        /*0010*/ 	.short	0x0003
        /*0012*/ 	.short	0x0014
        /*0014*/ 	.byte	0x00, 0xf0, 0x11, 0x00


	//----- nvinfo : EIATTR_KPARAM_INFO
	.align		4
.L_160:
        /*0018*/ 	.byte	0x04, 0x17
        /*001a*/ 	.short	(.L_162 - .L_161)
.L_161:
        /*001c*/ 	.word	0x00000000
        /*0020*/ 	.short	0x0002
        /*0022*/ 	.short	0x0010
        /*0024*/ 	.byte	0x00, 0xf0, 0x11, 0x00


	//----- nvinfo : EIATTR_KPARAM_INFO
	.align		4
.L_162:
        /*0028*/ 	.byte	0x04, 0x17
        /*002a*/ 	.short	(.L_164 - .L_163)
.L_163:
        /*002c*/ 	.word	0x00000000
        /*0030*/ 	.short	0x0001
        /*0032*/ 	.short	0x0008
        /*0034*/ 	.byte	0x00, 0xf0, 0x21, 0x00


	//----- nvinfo : EIATTR_KPARAM_INFO
	.align		4
.L_164:
        /*0038*/ 	.byte	0x04, 0x17
        /*003a*/ 	.short	(.L_166 - .L_165)
.L_165:
        /*003c*/ 	.word	0x00000000
        /*0040*/ 	.short	0x0000
        /*0042*/ 	.short	0x0000
        /*0044*/ 	.byte	0x00, 0xf0, 0x21, 0x00


	//----- nvinfo : EIATTR_SPARSE_MMA_MASK
	.align		4
.L_166:
        /*0048*/ 	.byte	0x03, 0x50
        /*004a*/ 	.short	0x0000


	//----- nvinfo : EIATTR_MAXREG_COUNT
	.align		4
        /*004c*/ 	.byte	0x03, 0x1b
        /*004e*/ 	.short	0x00ff


	//----- nvinfo : EIATTR_NUM_BARRIERS
	.align		4
        /*0050*/ 	.byte	0x02, 0x4c
        /*0052*/ 	.byte	0x01
	.zero		1


	//----- nvinfo : EIATTR_MERCURY_ISA_VERSION
	.align		4
        /*0054*/ 	.byte	0x03, 0x5f
        /*0056*/ 	.short	0x0101


	//----- nvinfo : EIATTR_COOP_GROUP_MASK_REGIDS
	.align		4
        /*0058*/ 	.byte	0x04, 0x29
        /*005a*/ 	.short	(.L_168 - .L_167)


	//   ....[0]....
.L_167:
        /*005c*/ 	.word	0xffffffff


	//   ....[1]....
        /*0060*/ 	.word	0xffffffff


	//   ....[2]....
        /*0064*/ 	.word	0xffffffff


	//   ....[3]....
        /*0068*/ 	.word	0xffffffff


	//   ....[4]....
        /*006c*/ 	.word	0xffffffff


	//   ....[5]....
        /*0070*/ 	.word	0xffffffff


	//   ....[6]....
        /*0074*/ 	.word	0xffffffff


	//   ....[7]....
        /*0078*/ 	.word	0xffffffff


	//   ....[8]....
        /*007c*/ 	.word	0xffffffff


	//   ....[9]....
        /*0080*/ 	.word	0xffffffff


	//----- nvinfo : EIATTR_COOP_GROUP_INSTR_OFFSETS
	.align		4
.L_168:
        /*0084*/ 	.byte	0x04, 0x28
        /*0086*/ 	.short	(.L_170 - .L_169)


	//   ....[0]....
.L_169:
        /*0088*/ 	.word	0x00000170


	//   ....[1]....
        /*008c*/ 	.word	0x00000210


	//   ....[2]....
        /*0090*/ 	.word	0x00000250


	//   ....[3]....
        /*0094*/ 	.word	0x00000290


	//   ....[4]....
        /*0098*/ 	.word	0x000002e0


	//   ....[5]....
        /*009c*/ 	.word	0x00000360


	//   ....[6]....
        /*00a0*/ 	.word	0x00000380


	//   ....[7]....
        /*00a4*/ 	.word	0x000003a0


	//   ....[8]....
        /*00a8*/ 	.word	0x000003c0


	//   ....[9]....
        /*00ac*/ 	.word	0x000003f0


	//----- nvinfo : EIATTR_EXIT_INSTR_OFFSETS
	.align		4
.L_170:
        /*00b0*/ 	.byte	0x04, 0x1c
        /*00b2*/ 	.short	(.L_172 - .L_171)


	//   ....[0]....
.L_171:
        /*00b4*/ 	.word	0x00000420


	//   ....[1]....
        /*00b8*/ 	.word	0x00000450


	//----- nvinfo : EIATTR_CRS_STACK_SIZE
	.align		4
.L_172:
        /*00bc*/ 	.byte	0x04, 0x1e
        /*00be*/ 	.short	(.L_174 - .L_173)
.L_173:
        /*00c0*/ 	.word	0x00000000


	//----- nvinfo : EIATTR_CBANK_PARAM_SIZE
	.align		4
.L_174:
        /*00c4*/ 	.byte	0x03, 0x19
        /*00c6*/ 	.short	0x0018


	//----- nvinfo : EIATTR_PARAM_CBANK
	.align		4
        /*00c8*/ 	.byte	0x04, 0x0a
        /*00ca*/ 	.short	(.L_176 - .L_175)
	.align		4
.L_175:
        /*00cc*/ 	.word	index@(.nv.constant0._ZN17fastertransformer32ldn_calibrate_weight_per_channelIfEEvPfPKT_ii)
        /*00d0*/ 	.short	0x0210
        /*00d2*/ 	.short	0x0018


	//----- nvinfo : EIATTR_SW_WAR
	.align		4
.L_176:
        /*00d4*/ 	.byte	0x04, 0x36
        /*00d6*/ 	.short	(.L_178 - .L_177)
.L_177:
        /*00d8*/ 	.word	0x00000008
.L_178:


//--------------------- .nv.callgraph             --------------------------
	.section	.nv.callgraph,"",@"SHT_CUDA_CALLGRAPH"
	.align	4
	.sectionentsize	8
	.align		4
        /*0000*/ 	.word	0x00000000
	.align		4
        /*0004*/ 	.word	0xffffffff
	.align		4
        /*0008*/ 	.word	0x00000000
	.align		4
        /*000c*/ 	.word	0xfffffffe
	.align		4
        /*0010*/ 	.word	0x00000000
	.align		4
        /*0014*/ 	.word	0xfffffffd
	.align		4
        /*0018*/ 	.word	0x00000000
	.align		4
        /*001c*/ 	.word	0xfffffffc


//--------------------- .nv.constant4             --------------------------
	.section	.nv.constant4,"a",@progbits
	.align	8
	.align		8
.nv.constant4:
        /*0000*/ 	.dword	precalc_xorwow_matrix
	.align		8
        /*0008*/ 	.dword	precalc_xorwow_offset_matrix
	.align		8
        /*0010*/ 	.dword	mrg32k3aM1
	.align		8
        /*0018*/ 	.dword	mrg32k3aM2
	.align		8
        /*0020*/ 	.dword	mrg32k3aM1SubSeq
	.align		8
        /*0028*/ 	.dword	mrg32k3aM2SubSeq
	.align		8
        /*0030*/ 	.dword	mrg32k3aM1Seq
	.align		8
        /*0038*/ 	.dword	mrg32k3aM2Seq
	.align		8
        /*0040*/ 	.dword	_ZN72_INTERNAL_cb73566d_36_calibrate_quantize_weight_kernels_cu_d71c890f_31874cuda3std3__474_GLOBAL__N__cb73566d_36_calibrate_quantize_weight_kernels_cu_d71c890f_31876ignoreE
	.align		8
        /*0048*/ 	.dword	_ZN72_INTERNAL_cb73566d_36_calibrate_quantize_weight_kernels_cu_d71c890f_31874cuda3std3__45__cpo5beginE
	.align		8
        /*0050*/ 	.dword	_ZN72_INTERNAL_cb73566d_36_calibrate_quantize_weight_kernels_cu_d71c890f_31874cuda3std3__45__cpo3endE
	.align		8
        /*0058*/ 	.dword	_ZN72_INTERNAL_cb73566d_36_calibrate_quantize_weight_kernels_cu_d71c890f_31874cuda3std3__45__cpo6cbeginE
	.align		8
        /*0060*/ 	.dword	_ZN72_INTERNAL_cb73566d_36_calibrate_quantize_weight_kernels_cu_d71c890f_31874cuda3std3__45__cpo4cendE
	.align		8
        /*0068*/ 	.dword	_ZN72_INTERNAL_cb73566d_36_calibrate_quantize_weight_kernels_cu_d71c890f_31874cuda3std3__419piecewise_constructE
	.align		8
        /*0070*/ 	.dword	_ZN72_INTERNAL_cb73566d_36_calibrate_quantize_weight_kernels_cu_d71c890f_31874cuda3std3__48in_placeE
	.align		8
        /*0078*/ 	.dword	_ZN72_INTERNAL_cb73566d_36_calibrate_quantize_weight_kernels_cu_d71c890f_31874cuda3std6ranges3__45__cpo4swapE
	.align		8
        /*0080*/ 	.dword	_ZN72_INTERNAL_cb73566d_36_calibrate_quantize_weight_kernels_cu_d71c890f_31874cuda3std6ranges3__45__cpo9iter_moveE
	.align		8
        /*0088*/ 	.dword	_ZN72_INTERNAL_cb73566d_36_calibrate_quantize_weight_kernels_cu_d71c890f_31874cuda3std6ranges3__45__cpo7advanceE


//--------------------- .nv.constant3             --------------------------
	.section	.nv.constant3,"a",@progbits
	.align	8
.nv.constant3:
	.type		__cr_lgamma_table,@object
	.size		__cr_lgamma_table,(.L_8 - __cr_lgamma_table)
__cr_lgamma_table:
        /*0000*/ 	.byte	0x00, 0x00, 0x00, 0x00, 0x00, 0x00, 0x00, 0x00, 0x00, 0x00, 0x00, 0x00, 0x00, 0x00, 0x00, 0x00
        /*0010*/ 	.byte	0xef, 0x39, 0xfa, 0xfe, 0x42, 0x2e, 0xe6, 0x3f, 0x02, 0x20, 0x2a, 0xfa, 0x0b, 0xab, 0xfc, 0x3f
        /*0020*/ 	.byte	0xf9, 0x2c, 0x92, 0x7c, 0xa7, 0x6c, 0x09, 0x40, 0xc9, 0x79, 0x44, 0x3c, 0x64, 0x26, 0x13, 0x40
        /*0030*/ 	.byte	0xca, 0x01, 0xcf, 0x3a, 0x27, 0x51, 0x1a, 0x40, 0x30, 0xcc, 0x2d, 0xf3, 0xe1, 0x0c, 0x21, 0x40
        /*0040*/ 	.byte	0x0d, 0xb7, 0xfc, 0x82, 0x8e, 0x35, 0x25, 0x40
.L_8:


//--------------------- .text._ZN17fastertransformer41ldn_transpose_quantize_weight_per_channelI6__halfEEvPaPKfPKT_ii --------------------------
	.section	.text._ZN17fastertransformer41ldn_transpose_quantize_weight_per_channelI6__halfEEvPaPKfPKT_ii,"ax",@progbits
	.align	128
        .global         _ZN17fastertransformer41ldn_transpose_quantize_weight_per_channelI6__halfEEvPaPKfPKT_ii
        .type           _ZN17fastertransformer41ldn_transpose_quantize_weight_per_channelI6__halfEEvPaPKfPKT_ii,@function
        .size           _ZN17fastertransformer41ldn_transpose_quantize_weight_per_channelI6__halfEEvPaPKfPKT_ii,(.L_x_20 - _ZN17fastertransformer41ldn_transpose_quantize_weight_per_channelI6__halfEEvPaPKfPKT_ii)
        .other          _ZN17fastertransformer41ldn_transpose_quantize_weight_per_channelI6__halfEEvPaPKfPKT_ii,@"STO_CUDA_ENTRY STV_DEFAULT"
_ZN17fastertransformer41ldn_transpose_quantize_weight_per_channelI6__halfEEvPaPKfPKT_ii:
.text._ZN17fastertransformer41ldn_transpose_quantize_weight_per_channelI6__halfEEvPaPKfPKT_ii:
[----:B------:R-:W-:Y:S01]  /*0000*/  LDC R1, c[0x0][0x28] ;  /* 0x00000a00ff017b82 */ /* 0x000fe20000000800 */
[----:B------:R-:W0:Y:S01]  /*0010*/  S2R R7, SR_CTAID.X ;  /* 0x0000000000077919 */ /* 0x000e220000002500 */
[----:B------:R-:W-:Y:S01]  /*0020*/  ULDC.64 UR6, c[0x0][0x228] ;  /* 0x00008a0000067ab9 */ /* 0x000fe20000000a00 */
[----:B------:R-:W-:Y:S01]  /*0030*/  ULDC.64 UR4, c[0x0][0x208] ;  /* 0x0000820000047ab9 */ /* 0x000fe20000000a00 */
[----:B------:R-:W0:Y:S01]  /*0040*/  S2R R9, SR_TID.X ;  /* 0x0000000000097919 */ /* 0x000e220000002100 */
[----:B------:R-:W1:Y:S01]  /*0050*/  S2R R11, SR_TID.Y ;  /* 0x00000000000b7919 */ /* 0x000e620000002200 */
[----:B------:R-:W1:Y:S01]  /*0060*/  S2R R4, SR_CTAID.Y ;  /* 0x0000000000047919 */ /* 0x000e620000002600 */
[----:B0-----:R-:W-:-:S05]  /*0070*/  IMAD R0, R7, 0x20, R9 ;  /* 0x0000002007007824 */ /* 0x001fca00078e0209 */
[----:B------:R-:W-:Y:S01]  /*0080*/  ISETP.GE.AND P0, PT, R0, UR7, PT ;  /* 0x0000000700007c0c */ /* 0x000fe2000bf06270 */
[----:B-1----:R-:W-:-:S05]  /*0090*/  IMAD R5, R4, 0x20, R11 ;  /* 0x0000002004057824 */ /* 0x002fca00078e020b */
[----:B------:R-:W-:-:S13]  /*00a0*/  ISETP.GE.OR P0, PT, R5, UR6, P0 ;  /* 0x0000000605007c0c */ /* 0x000fda0008706670 */
[----:B------:R-:W0:Y:S01]  /*00b0*/  @!P0 LDC.64 R2, c[0x0][0x220] ;  /* 0x00008800ff028b82 */ /* 0x000e220000000a00 */
[----:B------:R-:W-:-:S04]  /*00c0*/  @!P0 IMAD R5, R5, UR7, R0 ;  /* 0x0000000705058c24 */ /* 0x000fc8000f8e0200 */
[----:B0-----:R-:W-:-:S06]  /*00d0*/  @!P0 IMAD.WIDE R2, R5, 0x2, R2 ;  /* 0x0000000205028825 */ /* 0x001fcc00078e0202 */
[----:B------:R-:W2:Y:S01]  /*00e0*/  @!P0 LDG.E.U16 R2, desc[UR4][R2.64] ;  /* 0x0000000402028981 */ /* 0x000ea2000c1e1500 */
[----:B------:R-:W-:Y:S01]  /*00f0*/  @!P0 MOV R0, 0x400 ;  /* 0x0000040000008802 */ /* 0x000fe20000000f00 */
[----:B------:R-:W-:Y:S01]  /*0100*/  IMAD R4, R4, 0x20, R9 ;  /* 0x0000002004047824 */ /* 0x000fe200078e0209 */
[----:B------:R-:W-:Y:S01]  /*0110*/  LEA R7, R7, R11, 0x5 ;  /* 0x0000000b07077211 */ /* 0x000fe200078e28ff */
[----:B------:R-:W0:Y:S03]  /*0120*/  @!P0 S2R R5, SR_CgaCtaId ;  /* 0x0000000000058919 */ /* 0x000e260000008800 */
[----:B------:R-:W-:-:S04]  /*0130*/  ISETP.GE.AND P1, PT, R7, UR7, PT ;  /* 0x0000000707007c0c */ /* 0x000fc8000bf26270 */
[----:B------:R-:W-:Y:S02]  /*0140*/  ISETP.GE.OR P1, PT, R4, UR6, P1 ;  /* 0x0000000604007c0c */ /* 0x000fe40008f26670 */
[----:B0-----:R-:W-:-:S05]  /*0150*/  @!P0 LEA R0, R5, R0, 0x18 ;  /* 0x0000000005008211 */ /* 0x001fca00078ec0ff */
[----:B------:R-:W-:-:S05]  /*0160*/  @!P0 IMAD R0, R9, 0x42, R0 ;  /* 0x0000004209008824 */ /* 0x000fca00078e0200 */
[----:B------:R-:W-:-:S05]  /*0170*/  @!P0 LEA R5, R11, R0, 0x1 ;  /* 0x000000000b058211 */ /* 0x000fca00078e08ff */
[----:B--2---:R0:W-:Y:S01]  /*0180*/  @!P0 STS.U16 [R5], R2 ;  /* 0x0000000205008388 */ /* 0x0041e20000000400 */
[----:B------:R-:W-:Y:S06]  /*0190*/  BAR.SYNC.DEFER_BLOCKING 0x0 ;  /* 0x0000000000007b1d */ /* 0x000fec0000010000 */
[----:B------:R-:W-:Y:S05]  /*01a0*/  @P1 EXIT ;  /* 0x000000000000194d */ /* 0x000fea0003800000 */
[----:B0-----:R-:W0:Y:S01]  /*01b0*/  LDC.64 R2, c[0x0][0x218] ;  /* 0x00008600ff027b82 */ /* 0x001e220000000a00 */
[----:B------:R-:W1:Y:S01]  /*01c0*/  S2R R5, SR_CgaCtaId ;  /* 0x0000000000057919 */ /* 0x000e620000008800 */
[----:B------:R-:W-:Y:S01]  /*01d0*/  MOV R0, 0x400 ;  /* 0x0000040000007802 */ /* 0x000fe20000000f00 */
[C---:B------:R-:W-:Y:S01]  /*01e0*/  IMAD R4, R7.reuse, UR6, R4 ;  /* 0x0000000607047c24 */ /* 0x040fe2000f8e0204 */
[----:B------:R-:W-:Y:S01]  /*01f0*/  ULDC.64 UR8, c[0x0][0x210] ;  /* 0x0000840000087ab9 */ /* 0x000fe20000000a00 */
[----:B0-----:R-:W-:-:S05]  /*0200*/  IMAD.WIDE R2, R7, 0x4, R2 ;  /* 0x0000000407027825 */ /* 0x001fca00078e0202 */
[----:B------:R0:W2:Y:S01]  /*0210*/  LDG.E R6, desc[UR4][R2.64] ;  /* 0x0000000402067981 */ /* 0x0000a2000c1e1900 */
[----:B-1----:R-:W-:-:S05]  /*0220*/  LEA R0, R5, R0, 0x18 ;  /* 0x0000000005007211 */ /* 0x002fca00078ec0ff */
[----:B------:R-:W-:Y:S01]  /*0230*/  IMAD R0, R11, 0x42, R0 ;  /* 0x000000420b007824 */ /* 0x000fe200078e0200 */
[----:B0-----:R-:W-:-:S03]  /*0240*/  IADD3 R2, P0, R4, UR8, RZ ;  /* 0x0000000804027c10 */ /* 0x001fc6000ff1e0ff */
[----:B------:R-:W-:Y:S01]  /*0250*/  IMAD R0, R9, 0x2, R0 ;  /* 0x0000000209007824 */ /* 0x000fe200078e0200 */
[----:B------:R-:W-:-:S05]  /*0260*/  LEA.HI.X.SX32 R3, R4, UR9, 0x1, P0 ;  /* 0x0000000904037c11 */ /* 0x000fca00080f0eff */
[----:B------:R-:W0:Y:S02]  /*0270*/  LDS.U16 R0, [R0] ;  /* 0x0000000000007984 */ /* 0x000e240000000400 */
[----:B0-----:R-:W-:Y:S01]  /*0280*/  HADD2.F32 R5, -RZ, R0.H0_H0 ;  /* 0x20000000ff057230 */ /* 0x001fe20000004100 */
[----:B--2---:R-:W0:Y:S04]  /*0290*/  MUFU.RCP R6, R6 ;  /* 0x0000000600067308 */ /* 0x004e280000001000 */
[----:B0-----:R-:W-:-:S06]  /*02a0*/  FMUL.FTZ R5, R5, R6 ;  /* 0x0000000605057220 */ /* 0x001fcc0000410000 */
[----:B------:R-:W0:Y:S02]  /*02b0*/  F2I.S8.NTZ R5, R5 ;  /* 0x0000000500057305 */ /* 0x000e240000202100 */
[----:B0-----:R-:W-:Y:S01]  /*02c0*/  STG.E.U8 desc[UR4][R2.64], R5 ;  /* 0x0000000502007986 */ /* 0x001fe2000c101104 */
[----:B------:R-:W-:Y:S05]  /*02d0*/  EXIT ;  /* 0x000000000000794d */ /* 0x000fea0003800000 */
.L_x_0:
[----:B------:R-:W-:-:S00]  /*02e0*/  BRA `(.L_x_0) ;  /* 0xfffffffc00fc7947 */ /* 0x000fc0000383ffff */
[----:B------:R-:W-:-:S00]  /*02f0*/  NOP ;  /* 0x0000000000007918 */ /* 0x000fc00000000000 */
        /* <DEDUP_REMOVED lines=8> */
.L_x_20:


//--------------------- .text._ZN17fastertransformer41ldn_transpose_quantize_weight_per_channelIfEEvPaPKfPKT_ii --------------------------
	.section	.text._ZN17fastertransformer41ldn_transpose_quantize_weight_per_channelIfEEvPaPKfPKT_ii,"ax",@progbits
	.align	128
        .global         _ZN17fastertransformer41ldn_transpose_quantize_weight_per_channelIfEEvPaPKfPKT_ii
        .type           _ZN17fastertransformer41ldn_transpose_quantize_weight_per_channelIfEEvPaPKfPKT_ii,@function
        .size           _ZN17fastertransformer41ldn_transpose_quantize_weight_per_channelIfEEvPaPKfPKT_ii,(.L_x_21 - _ZN17fastertransformer41ldn_transpose_quantize_weight_per_channelIfEEvPaPKfPKT_ii)
        .other          _ZN17fastertransformer41ldn_transpose_quantize_weight_per_channelIfEEvPaPKfPKT_ii,@"STO_CUDA_ENTRY STV_DEFAULT"
_ZN17fastertransformer41ldn_transpose_quantize_weight_per_channelIfEEvPaPKfPKT_ii:
.text._ZN17fastertransformer41ldn_transpose_quantize_weight_per_channelIfEEvPaPKfPKT_ii:
        /* <DEDUP_REMOVED lines=14> */
[----:B------:R-:W2:Y:S01]  /*00e0*/  @!P0 LDG.E R2, desc[UR4][R2.64] ;  /* 0x0000000402028981 */ /* 0x000ea2000c1e1900 */
        /* <DEDUP_REMOVED lines=9> */
[----:B--2---:R0:W-:Y:S01]  /*0180*/  @!P0 STS [R5], R2 ;  /* 0x0000000205008388 */ /* 0x0041e20000000800 */
        /* <DEDUP_REMOVED lines=14> */
[----:B------:R-:W0:Y:S01]  /*0270*/  LDS R0, [R0] ;  /* 0x0000000000007984 */ /* 0x000e220000000800 */
[----:B--2---:R-:W0:Y:S02]  /*0280*/  MUFU.RCP R5, R5 ;  /* 0x0000000500057308 */ /* 0x004e240000001000 */
[----:B0-----:R-:W-:-:S06]  /*0290*/  FMUL.FTZ R6, R0, R5 ;  /* 0x0000000500067220 */ /* 0x001fcc0000410000 */
[----:B------:R-:W0:Y:S02]  /*02a0*/  F2I.S8.NTZ R7, R6 ;  /* 0x0000000600077305 */ /* 0x000e240000202100 */
[----:B0-----:R-:W-:Y:S01]  /*02b0*/  STG.E.U8 desc[UR4][R2.64], R7 ;  /* 0x0000000702007986 */ /* 0x001fe2000c101104 */
[----:B------:R-:W-:Y:S05]  /*02c0*/  EXIT ;  /* 0x000000000000794d */ /* 0x000fea0003800000 */
.L_x_1:
        /* <DEDUP_REMOVED lines=11> */
.L_x_21:


//--------------------- .text._ZN17fastertransformer41ldk_calibrate_quantize_weight_per_channelI6__halfEEvPaPfPKT_i --------------------------
	.section	.text._ZN17fastertransformer41ldk_calibrate_quantize_weight_per_channelI6__halfEEvPaPfPKT_i,"ax",@progbits
	.align	128
        .global         _ZN17fastertransformer41ldk_calibrate_quantize_weight_per_channelI6__halfEEvPaPfPKT_i
        .type           _ZN17fastertransformer41ldk_calibrate_quantize_weight_per_channelI6__halfEEvPaPfPKT_i,@function
        .size           _ZN17fastertransformer41ldk_calibrate_quantize_weight_per_channelI6__halfEEvPaPfPKT_i,(.L_x_22 - _ZN17fastertransformer41ldk_calibrate_quantize_weight_per_channelI6__halfEEvPaPfPKT_i)
        .other          _ZN17fastertransformer41ldk_calibrate_quantize_weight_per_channelI6__halfEEvPaPfPKT_i,@"STO_CUDA_ENTRY STV_DEFAULT"
_ZN17fastertransformer41ldk_calibrate_quantize_weight_per_channelI6__halfEEvPaPfPKT_i:
.text._ZN17fastertransformer41ldk_calibrate_quantize_weight_per_channelI6__halfEEvPaPfPKT_i:
[----:B------:R-:W-:Y:S01]  /*0000*/  LDC R1, c[0x0][0x28] ;  /* 0x00000a00ff017b82 */ /* 0x000fe20000000800 */
[----:B------:R-:W0:Y:S01]  /*0010*/  S2R R9, SR_TID.X ;  /* 0x0000000000097919 */ /* 0x000e220000002100 */
[----:B------:R-:W-:Y:S01]  /*0020*/  ULDC UR4, c[0x0][0x228] ;  /* 0x00008a0000047ab9 */ /* 0x000fe20000000800 */
[----:B------:R-:W-:Y:S01]  /*0030*/  ULDC.64 UR6, c[0x0][0x208] ;  /* 0x0000820000067ab9 */ /* 0x000fe20000000a00 */
[----:B------:R-:W-:Y:S01]  /*0040*/  IMAD.U32 R3, RZ, RZ, UR4 ;  /* 0x00000004ff037e24 */ /* 0x000fe2000f8e00ff */
[----:B------:R-:W1:Y:S01]  /*0050*/  S2R R4, SR_CTAID.X ;  /* 0x0000000000047919 */ /* 0x000e620000002500 */
[----:B------:R-:W-:Y:S01]  /*0060*/  ULDC UR9, c[0x0][0x228] ;  /* 0x00008a0000097ab9 */ /* 0x000fe20000000800 */
[----:B------:R-:W-:Y:S01]  /*0070*/  ULDC.64 UR4, c[0x0][0x220] ;  /* 0x0000880000047ab9 */ /* 0x000fe20000000a00 */
[----:B------:R-:W-:Y:S01]  /*0080*/  BSSY B0, `(.L_x_2) ;  /* 0x0000015000007945 */ /* 0x000fe20003800000 */
[----:B------:R-:W-:Y:S02]  /*0090*/  PRMT R5, RZ, 0x7610, R5 ;  /* 0x00007610ff057816 */ /* 0x000fe40000000005 */
[-C--:B0-----:R-:W-:Y:S01]  /*00a0*/  ISETP.GE.AND P0, PT, R9, R3.reuse, PT ;  /* 0x000000030900720c */ /* 0x081fe20003f06270 */
[----:B-1----:R-:W-:-:S05]  /*00b0*/  IMAD R0, R4, R3, RZ ;  /* 0x0000000304007224 */ /* 0x002fca00078e02ff */
[----:B------:R-:W-:-:S07]  /*00c0*/  SHF.R.S32.HI R2, RZ, 0x1f, R0 ;  /* 0x0000001fff027819 */ /* 0x000fce0000011400 */
[----:B------:R-:W-:Y:S05]  /*00d0*/  @P0 BRA `(.L_x_3) ;  /* 0x00000000003c0947 */ /* 0x000fea0003800000 */
[----:B------:R-:W0:Y:S02]  /*00e0*/  LDC R8, c[0x0][RZ] ;  /* 0x00000000ff087b82 */ /* 0x000e240000000800 */
.L_x_4:
[----:B------:R-:W-:-:S04]  /*00f0*/  IADD3 R3, P0, R0, R9, RZ ;  /* 0x0000000900037210 */ /* 0x000fc80007f1e0ff */
[----:B------:R-:W-:Y:S02]  /*0100*/  LEA.HI.X.SX32 R10, R9, R2, 0x1, P0 ;  /* 0x00000002090a7211 */ /* 0x000fe400000f0eff */
[----:B------:R-:W-:-:S04]  /*0110*/  LEA R6, P0, R3, UR4, 0x1 ;  /* 0x0000000403067c11 */ /* 0x000fc8000f8008ff */
[----:B------:R-:W-:-:S05]  /*0120*/  LEA.HI.X R7, R3, UR5, R10, 0x1, P0 ;  /* 0x0000000503077c11 */ /* 0x000fca00080f0c0a */
[----:B------:R-:W2:Y:S01]  /*0130*/  LDG.E.U16 R6, desc[UR6][R6.64] ;  /* 0x0000000606067981 */ /* 0x000ea2000c1e1500 */
[----:B------:R-:W-:Y:S02]  /*0140*/  IMAD.U32 R3, RZ, RZ, UR9 ;  /* 0x00000009ff037e24 */ /* 0x000fe4000f8e00ff */
[----:B0-----:R-:W-:-:S05]  /*0150*/  IMAD.IADD R9, R8, 0x1, R9 ;  /* 0x0000000108097824 */ /* 0x001fca00078e0209 */
[----:B------:R-:W-:Y:S02]  /*0160*/  ISETP.GE.AND P1, PT, R9, R3, PT ;  /* 0x000000030900720c */ /* 0x000fe40003f26270 */
[----:B--2---:R-:W-:-:S13]  /*0170*/  HSETP2.GT.AND P0, PT, R6.H0_H0, RZ.H0_H0, PT ;  /* 0x200000ff06007234 */ /* 0x004fda0003f04800 */
[----:B------:R-:W-:-:S05]  /*0180*/  @!P0 HADD2 R11, -R6.H0_H0, -RZ.H0_H0 ;  /* 0xa00000ff060b8230 */ /* 0x000fca0000000900 */
[----:B------:R-:W-:-:S05]  /*0190*/  @!P0 PRMT R6, R11, 0x5410, RZ ;  /* 0x000054100b068816 */ /* 0x000fca00000000ff */
[----:B------:R-:W-:-:S05]  /*01a0*/  HSETP2.GT.AND P0, PT, R5.H0_H0, R6.H0_H0, PT ;  /* 0x2000000605007234 */ /* 0x000fca0003f04800 */
[----:B------:R-:W-:Y:S01]  /*01b0*/  SEL R5, R5, R6, !P0 ;  /* 0x0000000605057207 */ /* 0x000fe20004000000 */
[----:B------:R-:W-:Y:S07]  /*01c0*/  @!P1 BRA `(.L_x_4) ;  /* 0xfffffffc00c89947 */ /* 0x000fee000383ffff */
.L_x_3:
[----:B------:R-:W-:Y:S05]  /*01d0*/  BSYNC B0 ;  /* 0x0000000000007941 */ /* 0x000fea0003800000 */
.L_x_2:
[----:B------:R-:W-:Y:S01]  /*01e0*/  HADD2.F32 R6, -RZ, R5.H0_H0 ;  /* 0x20000005ff067230 */ /* 0x000fe20000004100 */
[----:B------:R-:W0:Y:S01]  /*01f0*/  S2R R13, SR_TID.X ;  /* 0x00000000000d7919 */ /* 0x000e220000002100 */
[----:B------:R-:W-:Y:S02]  /*0200*/  ULDC UR8, c[0x0][0x0] ;  /* 0x0000000000087ab9 */ /* 0x000fe40000000800 */
[----:B------:R-:W-:Y:S01]  /*0210*/  I2FP.F32.U32 R10, UR8 ;  /* 0x00000008000a7c45 */ /* 0x000fe20008201000 */
[----:B------:R-:W1:Y:S04]  /*0220*/  SHFL.BFLY PT, R5, R6, 0x10, 0x1f ;  /* 0x0e001f0006057f89 */ /* 0x000e6800000e0000 */
[----:B------:R-:W-:Y:S01]  /*0230*/  FMUL.FTZ R12, R10, 0.03125 ;  /* 0x3d0000000a0c7820 */ /* 0x000fe20000410000 */
[----:B-1----:R-:W-:-:S02]  /*0240*/  FMNMX.FTZ R7, R6, R5, !PT ;  /* 0x0000000506077209 */ /* 0x002fc40007810000 */
[----:B0-----:R-:W-:-:S03]  /*0250*/  LOP3.LUT P0, R10, R13, 0x1f, RZ, 0xc0, !PT ;  /* 0x0000001f0d0a7812 */ /* 0x001fc6000780c0ff */
[----:B------:R-:W0:Y:S02]  /*0260*/  SHFL.BFLY PT, R8, R7, 0x8, 0x1f ;  /* 0x0d001f0007087f89 */ /* 0x000e2400000e0000 */
[----:B0-----:R-:W-:-:S05]  /*0270*/  FMNMX.FTZ R8, R7, R8, !PT ;  /* 0x0000000807087209 */ /* 0x001fca0007810000 */
[----:B------:R-:W0:Y:S02]  /*0280*/  SHFL.BFLY PT, R5, R8, 0x4, 0x1f ;  /* 0x0c801f0008057f89 */ /* 0x000e2400000e0000 */
[----:B0-----:R-:W-:Y:S01]  /*0290*/  FMNMX.FTZ R9, R8, R5, !PT ;  /* 0x0000000508097209 */ /* 0x001fe20007810000 */
[----:B------:R-:W-:Y:S01]  /*02a0*/  IMAD.MOV.U32 R5, RZ, RZ, R13 ;  /* 0x000000ffff057224 */ /* 0x000fe200078e000d */
[----:B------:R-:W-:-:S03]  /*02b0*/  @!P0 MOV R8, 0x400 ;  /* 0x0000040000088802 */ /* 0x000fc60000000f00 */
[----:B------:R-:W0:Y:S01]  /*02c0*/  SHFL.BFLY PT, R6, R9, 0x2, 0x1f ;  /* 0x0c401f0009067f89 */ /* 0x000e2200000e0000 */
[----:B------:R-:W-:-:S04]  /*02d0*/  I2FP.F32.U32 R11, R5 ;  /* 0x00000005000b7245 */ /* 0x000fc80000201000 */
[----:B------:R-:W-:Y:S01]  /*02e0*/  FSETP.GT.FTZ.AND P1, PT, R12, R11, PT ;  /* 0x0000000b0c00720b */ /* 0x000fe20003f34000 */
[----:B------:R-:W-:Y:S01]  /*02f0*/  @!P0 VIADD R11, R8, 0x4 ;  /* 0x00000004080b8836 */ /* 0x000fe20000000000 */
[----:B------:R-:W1:Y:S01]  /*0300*/  @!P0 S2R R12, SR_CgaCtaId ;  /* 0x00000000000c8919 */ /* 0x000e620000008800 */
[----:B------:R-:W-:-:S04]  /*0310*/  @!P0 SHF.R.U32.HI R8, RZ, 0x3, R13 ;  /* 0x00000003ff088819 */ /* 0x000fc8000001160d */
[----:B------:R-:W-:-:S06]  /*0320*/  @!P0 LOP3.LUT R8, R8, 0x1ffffffc, RZ, 0xc0, !PT ;  /* 0x1ffffffc08088812 */ /* 0x000fcc00078ec0ff */
[----:B------:R-:W2:Y:S01]  /*0330*/  @P1 S2R R15, SR_CgaCtaId ;  /* 0x00000000000f1919 */ /* 0x000ea20000008800 */
[----:B------:R-:W-:Y:S02]  /*0340*/  @P1 MOV R14, 0x400 ;  /* 0x00000400000e1802 */ /* 0x000fe40000000f00 */
[----:B0-----:R-:W-:-:S03]  /*0350*/  FMNMX.FTZ R6, R9, R6, !PT ;  /* 0x0000000609067209 */ /* 0x001fc60007810000 */
[----:B------:R-:W-:Y:S02]  /*0360*/  @P1 VIADD R14, R14, 0x4 ;  /* 0x000000040e0e1836 */ /* 0x000fe40000000000 */
[----:B------:R-:W0:Y:S01]  /*0370*/  SHFL.BFLY PT, R7, R6, 0x1, 0x1f ;  /* 0x0c201f0006077f89 */ /* 0x000e2200000e0000 */
[----:B-1----:R-:W-:-:S05]  /*0380*/  @!P0 LEA R11, R12, R11, 0x18 ;  /* 0x0000000b0c0b8211 */ /* 0x002fca00078ec0ff */
[----:B------:R-:W-:Y:S01]  /*0390*/  @!P0 IMAD.IADD R8, R8, 0x1, R11 ;  /* 0x0000000108088824 */ /* 0x000fe200078e020b */
[----:B--2---:R-:W-:Y:S02]  /*03a0*/  @P1 LEA R15, R15, R14, 0x18 ;  /* 0x0000000e0f0f1211 */ /* 0x004fe400078ec0ff */
[----:B0-----:R-:W-:Y:S01]  /*03b0*/  FMNMX.FTZ R13, R6, R7, !PT ;  /* 0x00000007060d7209 */ /* 0x001fe20007810000 */
[----:B------:R-:W-:Y:S02]  /*03c0*/  IMAD.MOV.U32 R6, RZ, RZ, -0x1f528714 ;  /* 0xe0ad78ecff067424 */ /* 0x000fe400078e00ff */
[----:B------:R-:W-:Y:S02]  /*03d0*/  @P1 IMAD R10, R10, 0x4, R15 ;  /* 0x000000040a0a1824 */ /* 0x000fe400078e020f */
[----:B------:R0:W-:Y:S01]  /*03e0*/  @!P0 STS [R8], R13 ;  /* 0x0000000d08008388 */ /* 0x0001e20000000800 */
[----:B------:R-:W-:Y:S01]  /*03f0*/  BAR.SYNC.DEFER_BLOCKING 0x0 ;  /* 0x0000000000007b1d */ /* 0x000fe20000010000 */
[----:B------:R-:W-:-:S13]  /*0400*/  ISETP.NE.AND P0, PT, R5, RZ, PT ;  /* 0x000000ff0500720c */ /* 0x000fda0003f05270 */
[----:B------:R-:W1:Y:S01]  /*0410*/  @!P0 S2R R15, SR_CgaCtaId ;  /* 0x00000000000f8919 */ /* 0x000e620000008800 */
[----:B0-----:R-:W-:Y:S01]  /*0420*/  @!P0 MOV R8, 0x400 ;  /* 0x0000040000088802 */ /* 0x001fe20000000f00 */
[----:B------:R-:W0:Y:S01]  /*0430*/  @P1 LDS R6, [R10] ;  /* 0x000000000a061984 */ /* 0x000e220000000800 */
[----:B------:R-:W-:Y:S02]  /*0440*/  ISETP.GE.AND P1, PT, R5, R3, PT ;  /* 0x000000030500720c */ /* 0x000fe40003f26270 */
[----:B-1----:R-:W-:Y:S01]  /*0450*/  @!P0 LEA R8, R15, R8, 0x18 ;  /* 0x000000080f088211 */ /* 0x002fe200078ec0ff */
[----:B0-----:R-:W0:Y:S02]  /*0460*/  SHFL.BFLY PT, R7, R6, 0x10, 0x1f ;  /* 0x0e001f0006077f89 */ /* 0x001e2400000e0000 */
[----:B0-----:R-:W-:-:S05]  /*0470*/  FMNMX.FTZ R9, R7, R6, !PT ;  /* 0x0000000607097209 */ /* 0x001fca0007810000 */
[----:B------:R-:W0:Y:S02]  /*0480*/  SHFL.BFLY PT, R12, R9, 0x8, 0x1f ;  /* 0x0d001f00090c7f89 */ /* 0x000e2400000e0000 */
[----:B0-----:R-:W-:-:S05]  /*0490*/  FMNMX.FTZ R12, R9, R12, !PT ;  /* 0x0000000c090c7209 */ /* 0x001fca0007810000 */
[----:B------:R-:W0:Y:S02]  /*04a0*/  SHFL.BFLY PT, R7, R12, 0x4, 0x1f ;  /* 0x0c801f000c077f89 */ /* 0x000e2400000e0000 */
[----:B0-----:R-:W-:Y:S02]  /*04b0*/  FMNMX.FTZ R11, R12, R7, !PT ;  /* 0x000000070c0b7209 */ /* 0x001fe40007810000 */
[----:B------:R-:W0:Y:S03]  /*04c0*/  @!P0 LDC.64 R6, c[0x0][0x218] ;  /* 0x00008600ff068b82 */ /* 0x000e260000000a00 */
[----:B------:R-:W1:Y:S01]  /*04d0*/  SHFL.BFLY PT, R14, R11, 0x2, 0x1f ;  /* 0x0c401f000b0e7f89 */ /* 0x000e6200000e0000 */
[----:B0-----:R-:W-:Y:S01]  /*04e0*/  @!P0 IMAD.WIDE R6, R4, 0x4, R6 ;  /* 0x0000000404068825 */ /* 0x001fe200078e0206 */
[----:B-1----:R-:W-:-:S05]  /*04f0*/  FMNMX.FTZ R14, R11, R14, !PT ;  /* 0x0000000e0b0e7209 */ /* 0x002fca0007810000 */
[----:B------:R-:W0:Y:S02]  /*0500*/  SHFL.BFLY PT, R13, R14, 0x1, 0x1f ;  /* 0x0c201f000e0d7f89 */ /* 0x000e2400000e0000 */
[----:B0-----:R-:W-:-:S05]  /*0510*/  FMNMX.FTZ R13, R14, R13, !PT ;  /* 0x0000000d0e0d7209 */ /* 0x001fca0007810000 */
[----:B------:R-:W-:Y:S01]  /*0520*/  @!P0 FMUL.FTZ R9, R13, 0.0078740157186985015869 ;  /* 0x3c0102040d098820 */ /* 0x000fe20000410000 */
[----:B------:R0:W-:Y:S04]  /*0530*/  @!P0 STS [R8], R13 ;  /* 0x0000000d08008388 */ /* 0x0001e80000000800 */
[----:B------:R0:W-:Y:S01]  /*0540*/  @!P0 STG.E desc[UR6][R6.64], R9 ;  /* 0x0000000906008986 */ /* 0x0001e2000c101906 */
[----:B------:R-:W-:Y:S06]  /*0550*/  BAR.SYNC.DEFER_BLOCKING 0x0 ;  /* 0x0000000000007b1d */ /* 0x000fec0000010000 */
[----:B------:R-:W-:Y:S05]  /*0560*/  @P1 EXIT ;  /* 0x000000000000194d */ /* 0x000fea0003800000 */
[----:B------:R-:W1:Y:S01]  /*0570*/  S2UR UR5, SR_CgaCtaId ;  /* 0x00000000000579c3 */ /* 0x000e620000008800 */
[----:B------:R-:W-:Y:S01]  /*0580*/  UMOV UR4, 0x400 ;  /* 0x0000040000047882 */ /* 0x000fe20000000000 */
[----:B------:R-:W-:Y:S01]  /*0590*/  ULDC.64 UR10, c[0x0][0x220] ;  /* 0x00008800000a7ab9 */ /* 0x000fe20000000a00 */
[----:B-1----:R-:W-:-:S09]  /*05a0*/  ULEA UR4, UR5, UR4, 0x18 ;  /* 0x0000000405047291 */ /* 0x002fd2000f8ec03f */
[----:B------:R-:W0:Y:S01]  /*05b0*/  LDS R4, [UR4] ;  /* 0x00000004ff047984 */ /* 0x000e220008000800 */
[----:B------:R-:W-:Y:S01]  /*05c0*/  ULDC.64 UR4, c[0x0][0x210] ;  /* 0x0000840000047ab9 */ /* 0x000fe20000000a00 */
[----:B0-----:R0:W1:Y:S04]  /*05d0*/  MUFU.RCP R13, R4 ;  /* 0x00000004000d7308 */ /* 0x0010680000001000 */
.L_x_5:
[----:B--2---:R-:W-:-:S04]  /*05e0*/  IADD3 R8, P0, R0, R5, RZ ;  /* 0x0000000500087210 */ /* 0x004fc80007f1e0ff */
[----:B------:R-:W-:Y:S02]  /*05f0*/  LEA.HI.X.SX32 R9, R5, R2, 0x1, P0 ;  /* 0x0000000205097211 */ /* 0x000fe400000f0eff */
[----:B------:R-:W-:-:S04]  /*0600*/  LEA R6, P0, R8, UR10, 0x1 ;  /* 0x0000000a08067c11 */ /* 0x000fc8000f8008ff */
[----:B------:R-:W-:-:S05]  /*0610*/  LEA.HI.X R7, R8, UR11, R9, 0x1, P0 ;  /* 0x0000000b08077c11 */ /* 0x000fca00080f0c09 */
[----:B------:R-:W0:Y:S01]  /*0620*/  LDG.E.U16 R6, desc[UR6][R6.64] ;  /* 0x0000000606067981 */ /* 0x000e22000c1e1500 */
[----:B------:R-:W-:Y:S01]  /*0630*/  IADD3 R8, P0, R8, UR4, RZ ;  /* 0x0000000408087c10 */ /* 0x000fe2000ff1e0ff */
[----:B------:R-:W-:-:S03]  /*0640*/  VIADD R5, R5, UR8 ;  /* 0x0000000805057c36 */ /* 0x000fc60008000000 */
[----:B------:R-:W-:Y:S02]  /*0650*/  IADD3.X R9, R9, UR5, RZ, P0, !PT ;  /* 0x0000000509097c10 */ /* 0x000fe400087fe4ff */
[----:B------:R-:W-:Y:S01]  /*0660*/  ISETP.GE.AND P0, PT, R5, R3, PT ;  /* 0x000000030500720c */ /* 0x000fe20003f06270 */
[----:B0-----:R-:W-:-:S05]  /*0670*/  HADD2.F32 R4, -RZ, R6.H0_H0 ;  /* 0x20000006ff047230 */ /* 0x001fca0000004100 */
[----:B------:R-:W-:-:S04]  /*0680*/  FMUL.FTZ R4, R4, 127 ;  /* 0x42fe000004047820 */ /* 0x000fc80000410000 */
[----:B-1----:R-:W-:-:S04]  /*0690*/  FMUL.FTZ R4, R4, R13 ;  /* 0x0000000d04047220 */ /* 0x002fc80000410000 */
[----:B------:R-:W0:Y:S02]  /*06a0*/  F2I.S8.NTZ R11, R4 ;  /* 0x00000004000b7305 */ /* 0x000e240000202100 */
[----:B0-----:R2:W-:Y:S01]  /*06b0*/  STG.E.U8 desc[UR6][R8.64], R11 ;  /* 0x0000000b08007986 */ /* 0x0015e2000c101106 */
[----:B------:R-:W-:Y:S05]  /*06c0*/  @!P0 BRA `(.L_x_5) ;  /* 0xfffffffc00c48947 */ /* 0x000fea000383ffff */
[----:B------:R-:W-:Y:S05]  /*06d0*/  EXIT ;  /* 0x000000000000794d */ /* 0x000fea0003800000 */
.L_x_6:
        /* <DEDUP_REMOVED lines=10> */
.L_x_22:


//--------------------- .text._ZN17fastertransformer41ldk_calibrate_quantize_weight_per_channelIfEEvPaPfPKT_i --------------------------
	.section	.text._ZN17fastertransformer41ldk_calibrate_quantize_weight_per_channelIfEEvPaPfPKT_i,"ax",@progbits
	.align	128
        .global         _ZN17fastertransformer41ldk_calibrate_quantize_weight_per_channelIfEEvPaPfPKT_i
        .type           _ZN17fastertransformer41ldk_calibrate_quantize_weight_per_channelIfEEvPaPfPKT_i,@function
        .size           _ZN17fastertransformer41ldk_calibrate_quantize_weight_per_channelIfEEvPaPfPKT_i,(.L_x_23 - _ZN17fastertransformer41ldk_calibrate_quantize_weight_per_channelIfEEvPaPfPKT_i)
        .other          _ZN17fastertransformer41ldk_calibrate_quantize_weight_per_channelIfEEvPaPfPKT_i,@"STO_CUDA_ENTRY STV_DEFAULT"
_ZN17fastertransformer41ldk_calibrate_quantize_weight_per_channelIfEEvPaPfPKT_i:
.text._ZN17fastertransformer41ldk_calibrate_quantize_weight_per_channelIfEEvPaPfPKT_i:
[----:B------:R-:W-:Y:S01]  /*0000*/  LDC R1, c[0x0][0x28] ;  /* 0x00000a00ff017b82 */ /* 0x000fe20000000800 */
[----:B------:R-:W0:Y:S01]  /*0010*/  S2R R0, SR_TID.X ;  /* 0x0000000000007919 */ /* 0x000e220000002100 */
[----:B------:R-:W-:Y:S01]  /*0020*/  ULDC UR9, c[0x0][0x228] ;  /* 0x00008a0000097ab9 */ /* 0x000fe20000000800 */
[----:B------:R-:W-:Y:S01]  /*0030*/  ULDC.64 UR6, c[0x0][0x208] ;  /* 0x0000820000067ab9 */ /* 0x000fe20000000a00 */
[----:B------:R-:W-:Y:S01]  /*0040*/  ULDC.64 UR4, c[0x0][0x220] ;  /* 0x0000880000047ab9 */ /* 0x000fe20000000a00 */
[----:B------:R-:W1:Y:S01]  /*0050*/  S2R R2, SR_CTAID.X ;  /* 0x0000000000027919 */ /* 0x000e620000002500 */
[----:B------:R-:W-:Y:S01]  /*0060*/  BSSY B0, `(.L_x_7) ;  /* 0x0000015000007945 */ /* 0x000fe20003800000 */
[----:B------:R-:W-:Y:S01]  /*0070*/  IMAD.MOV.U32 R4, RZ, RZ, RZ ;  /* 0x000000ffff047224 */ /* 0x000fe200078e00ff */
[----:B0-----:R-:W-:Y:S01]  /*0080*/  ISETP.GE.AND P0, PT, R0, UR9, PT ;  /* 0x0000000900007c0c */ /* 0x001fe2000bf06270 */
[----:B-1----:R-:W-:-:S05]  /*0090*/  IMAD R3, R2, UR9, RZ ;  /* 0x0000000902037c24 */ /* 0x002fca000f8e02ff */
[----:B------:R-:W-:-:S07]  /*00a0*/  SHF.R.S32.HI R5, RZ, 0x1f, R3 ;  /* 0x0000001fff057819 */ /* 0x000fce0000011403 */
[----:B------:R-:W-:Y:S05]  /*00b0*/  @P0 BRA `(.L_x_8) ;  /* 0x00000000003c0947 */ /* 0x000fea0003800000 */
[----:B------:R-:W0:Y:S01]  /*00c0*/  LDC R11, c[0x0][RZ] ;  /* 0x00000000ff0b7b82 */ /* 0x000e220000000800 */
[----:B------:R-:W-:Y:S02]  /*00d0*/  IMAD.MOV.U32 R4, RZ, RZ, RZ ;  /* 0x000000ffff047224 */ /* 0x000fe400078e00ff */
[----:B------:R-:W-:-:S07]  /*00e0*/  IMAD.MOV.U32 R8, RZ, RZ, R0 ;  /* 0x000000ffff087224 */ /* 0x000fce00078e0000 */
.L_x_9:
[----:B------:R-:W-:-:S04]  /*00f0*/  IADD3 R7, P1, R3, R8, RZ ;  /* 0x0000000803077210 */ /* 0x000fc80007f3e0ff */
[----:B------:R-:W-:Y:S02]  /*0100*/  LEA.HI.X.SX32 R10, R8, R5, 0x1, P1 ;  /* 0x00000005080a7211 */ /* 0x000fe400008f0eff */
[----:B------:R-:W-:-:S04]  /*0110*/  LEA R6, P1, R7, UR4, 0x2 ;  /* 0x0000000407067c11 */ /* 0x000fc8000f8210ff */
[----:B------:R-:W-:-:S05]  /*0120*/  LEA.HI.X R7, R7, UR5, R10, 0x2, P1 ;  /* 0x0000000507077c11 */ /* 0x000fca00088f140a */
[----:B------:R-:W2:Y:S01]  /*0130*/  LDG.E R9, desc[UR6][R6.64] ;  /* 0x0000000606097981 */ /* 0x000ea2000c1e1900 */
[----:B0-----:R-:W-:-:S05]  /*0140*/  IMAD.IADD R8, R11, 0x1, R8 ;  /* 0x000000010b087824 */ /* 0x001fca00078e0208 */
[----:B------:R-:W-:Y:S02]  /*0150*/  ISETP.GE.AND P2, PT, R8, UR9, PT ;  /* 0x0000000908007c0c */ /* 0x000fe4000bf46270 */
[----:B--2---:R-:W-:-:S13]  /*0160*/  FSETP.GT.FTZ.AND P1, PT, R9, RZ, PT ;  /* 0x000000ff0900720b */ /* 0x004fda0003f34000 */
[----:B------:R-:W-:-:S05]  /*0170*/  @!P1 FADD.FTZ R9, -R9, -RZ ;  /* 0x800000ff09099221 */ /* 0x000fca0000010100 */
[----:B------:R-:W-:-:S04]  /*0180*/  FSETP.GT.FTZ.AND P1, PT, R4, R9, PT ;  /* 0x000000090400720b */ /* 0x000fc80003f34000 */
[----:B------:R-:W-:Y:S01]  /*0190*/  FSEL R4, R9, R4, P1 ;  /* 0x0000000409047208 */ /* 0x000fe20000800000 */
[----:B------:R-:W-:Y:S08]  /*01a0*/  @!P2 BRA `(.L_x_9) ;  /* 0xfffffffc00d0a947 */ /* 0x000ff0000383ffff */
.L_x_8:
[----:B------:R-:W-:Y:S05]  /*01b0*/  BSYNC B0 ;  /* 0x0000000000007941 */ /* 0x000fea0003800000 */
.L_x_7:
[----:B------:R-:W0:Y:S01]  /*01c0*/  SHFL.BFLY PT, R7, R4, 0x10, 0x1f ;  /* 0x0e001f0004077f89 */ /* 0x000e2200000e0000 */
[----:B------:R-:W-:Y:S01]  /*01d0*/  ULDC UR8, c[0x0][0x0] ;  /* 0x0000000000087ab9 */ /* 0x000fe20000000800 */
[----:B------:R-:W-:Y:S02]  /*01e0*/  I2FP.F32.U32 R11, R0 ;  /* 0x00000000000b7245 */ /* 0x000fe40000201000 */
[----:B------:R-:W-:Y:S02]  /*01f0*/  I2FP.F32.U32 R8, UR8 ;  /* 0x0000000800087c45 */ /* 0x000fe40008201000 */
[----:B------:R-:W-:-:S03]  /*0200*/  LOP3.LUT P1, R12, R0, 0x1f, RZ, 0xc0, !PT ;  /* 0x0000001f000c7812 */ /* 0x000fc6000782c0ff */
[----:B------:R-:W-:-:S05]  /*0210*/  FMUL.FTZ R10, R8, 0.03125 ;  /* 0x3d000000080a7820 */ /* 0x000fca0000410000 */
[----:B------:R-:W-:-:S05]  /*0220*/  FSETP.GT.FTZ.AND P2, PT, R10, R11, PT ;  /* 0x0000000b0a00720b */ /* 0x000fca0003f54000 */
[----:B------:R-:W1:Y:S01]  /*0230*/  @!P1 S2R R11, SR_CgaCtaId ;  /* 0x00000000000b9919 */ /* 0x000e620000008800 */
[----:B0-----:R-:W-:Y:S02]  /*0240*/  FMNMX.FTZ R7, R7, R4, !PT ;  /* 0x0000000407077209 */ /* 0x001fe40007810000 */
[----:B------:R-:W-:-:S05]  /*0250*/  @!P1 MOV R4, 0x400 ;  /* 0x0000040000049802 */ /* 0x000fca0000000f00 */
[----:B------:R-:W0:Y:S01]  /*0260*/  @P2 S2R R13, SR_CgaCtaId ;  /* 0x00000000000d2919 */ /* 0x000e220000008800 */
[----:B------:R-:W-:Y:S01]  /*0270*/  @P2 MOV R10, 0x400 ;  /* 0x00000400000a2802 */ /* 0x000fe20000000f00 */
[----:B------:R-:W2:Y:S04]  /*0280*/  SHFL.BFLY PT, R6, R7, 0x8, 0x1f ;  /* 0x0d001f0007067f89 */ /* 0x000ea800000e0000 */
[----:B------:R-:W-:Y:S01]  /*0290*/  @P2 VIADD R10, R10, 0x4 ;  /* 0x000000040a0a2836 */ /* 0x000fe20000000000 */
[----:B--2---:R-:W-:-:S05]  /*02a0*/  FMNMX.FTZ R6, R7, R6, !PT ;  /* 0x0000000607067209 */ /* 0x004fca0007810000 */
[----:B------:R-:W2:Y:S02]  /*02b0*/  SHFL.BFLY PT, R9, R6, 0x4, 0x1f ;  /* 0x0c801f0006097f89 */ /* 0x000ea400000e0000 */
[----:B--2---:R-:W-:Y:S01]  /*02c0*/  FMNMX.FTZ R9, R6, R9, !PT ;  /* 0x0000000906097209 */ /* 0x004fe20007810000 */
[----:B------:R-:W-:Y:S01]  /*02d0*/  @!P1 VIADD R6, R4, 0x4 ;  /* 0x0000000404069836 */ /* 0x000fe20000000000 */
[----:B------:R-:W-:-:S03]  /*02e0*/  @!P1 SHF.R.U32.HI R4, RZ, 0x3, R0 ;  /* 0x00000003ff049819 */ /* 0x000fc60000011600 */
[----:B------:R-:W2:Y:S01]  /*02f0*/  SHFL.BFLY PT, R8, R9, 0x2, 0x1f ;  /* 0x0c401f0009087f89 */ /* 0x000ea200000e0000 */
[----:B------:R-:W-:Y:S02]  /*0300*/  @!P1 LOP3.LUT R4, R4, 0x1ffffffc, RZ, 0xc0, !PT ;  /* 0x1ffffffc04049812 */ /* 0x000fe400078ec0ff */
[----:B--2---:R-:W-:Y:S02]  /*0310*/  FMNMX.FTZ R8, R9, R8, !PT ;  /* 0x0000000809087209 */ /* 0x004fe40007810000 */
[----:B-1----:R-:W-:Y:S01]  /*0320*/  @!P1 LEA R9, R11, R6, 0x18 ;  /* 0x000000060b099211 */ /* 0x002fe200078ec0ff */
[----:B------:R-:W-:Y:S01]  /*0330*/  IMAD.MOV.U32 R6, RZ, RZ, -0x1f528714 ;  /* 0xe0ad78ecff067424 */ /* 0x000fe200078e00ff */
[----:B0-----:R-:W-:Y:S01]  /*0340*/  @P2 LEA R11, R13, R10, 0x18 ;  /* 0x0000000a0d0b2211 */ /* 0x001fe200078ec0ff */
[----:B------:R-:W0:Y:S02]  /*0350*/  SHFL.BFLY PT, R7, R8, 0x1, 0x1f ;  /* 0x0c201f0008077f89 */ /* 0x000e2400000e0000 */
[----:B------:R-:W-:Y:S01]  /*0360*/  @!P1 IMAD.IADD R4, R4, 0x1, R9 ;  /* 0x0000000104049824 */ /* 0x000fe200078e0209 */
[----:B0-----:R-:W-:Y:S01]  /*0370*/  FMNMX.FTZ R13, R8, R7, !PT ;  /* 0x00000007080d7209 */ /* 0x001fe20007810000 */
[----:B------:R-:W-:-:S04]  /*0380*/  @P2 IMAD R7, R12, 0x4, R11 ;  /* 0x000000040c072824 */ /* 0x000fc800078e020b */
[----:B------:R0:W-:Y:S01]  /*0390*/  @!P1 STS [R4], R13 ;  /* 0x0000000d04009388 */ /* 0x0001e20000000800 */
[----:B------:R-:W-:Y:S01]  /*03a0*/  BAR.SYNC.DEFER_BLOCKING 0x0 ;  /* 0x0000000000007b1d */ /* 0x000fe20000010000 */
[----:B------:R-:W-:-:S13]  /*03b0*/  ISETP.NE.AND P1, PT, R0, RZ, PT ;  /* 0x000000ff0000720c */ /* 0x000fda0003f25270 */
[----:B------:R-:W1:Y:S01]  /*03c0*/  @!P1 S2R R15, SR_CgaCtaId ;  /* 0x00000000000f9919 */ /* 0x000e620000008800 */
[----:B0-----:R-:W-:Y:S01]  /*03d0*/  @!P1 MOV R4, 0x400 ;  /* 0x0000040000049802 */ /* 0x001fe20000000f00 */
[----:B------:R-:W0:Y:S04]  /*03e0*/  @P2 LDS R6, [R7] ;  /* 0x0000000007062984 */ /* 0x000e280000000800 */
[----:B0-----:R-:W0:Y:S02]  /*03f0*/  SHFL.BFLY PT, R9, R6, 0x10, 0x1f ;  /* 0x0e001f0006097f89 */ /* 0x001e2400000e0000 */
[----:B0-----:R-:W-:Y:S02]  /*0400*/  FMNMX.FTZ R9, R9, R6, !PT ;  /* 0x0000000609097209 */ /* 0x001fe40007810000 */
[----:B------:R-:W0:Y:S03]  /*0410*/  LDC.64 R6, c[0x0][0x218] ;  /* 0x00008600ff067b82 */ /* 0x000e260000000a00 */
[----:B------:R-:W2:Y:S01]  /*0420*/  SHFL.BFLY PT, R8, R9, 0x8, 0x1f ;  /* 0x0d001f0009087f89 */ /* 0x000ea200000e0000 */
[----:B0-----:R-:W-:Y:S01]  /*0430*/  IMAD.WIDE R6, R2, 0x4, R6 ;  /* 0x0000000402067825 */ /* 0x001fe200078e0206 */
[----:B-1----:R-:W-:-:S02]  /*0440*/  @!P1 LEA R2, R15, R4, 0x18 ;  /* 0x000000040f029211 */ /* 0x002fc400078ec0ff */
[----:B--2---:R-:W-:-:S05]  /*0450*/  FMNMX.FTZ R8, R9, R8, !PT ;  /* 0x0000000809087209 */ /* 0x004fca0007810000 */
[----:B------:R-:W0:Y:S02]  /*0460*/  SHFL.BFLY PT, R11, R8, 0x4, 0x1f ;  /* 0x0c801f00080b7f89 */ /* 0x000e2400000e0000 */
[----:B0-----:R-:W-:-:S05]  /*0470*/  FMNMX.FTZ R11, R8, R11, !PT ;  /* 0x0000000b080b7209 */ /* 0x001fca0007810000 */
[----:B------:R-:W0:Y:S02]  /*0480*/  SHFL.BFLY PT, R10, R11, 0x2, 0x1f ;  /* 0x0c401f000b0a7f89 */ /* 0x000e2400000e0000 */
[----:B0-----:R-:W-:-:S05]  /*0490*/  FMNMX.FTZ R10, R11, R10, !PT ;  /* 0x0000000a0b0a7209 */ /* 0x001fca0007810000 */
        /* <DEDUP_REMOVED lines=11> */
[----:B0-----:R-:W0:Y:S01]  /*0550*/  LDS R2, [UR4] ;  /* 0x00000004ff027984 */ /* 0x001e220008000800 */
[----:B------:R-:W-:Y:S01]  /*0560*/  ULDC.64 UR4, c[0x0][0x210] ;  /* 0x0000840000047ab9 */ /* 0x000fe20000000a00 */
[----:B0-----:R0:W1:Y:S04]  /*0570*/  MUFU.RCP R13, R2 ;  /* 0x00000002000d7308 */ /* 0x0010680000001000 */
.L_x_10:
[----:B--2---:R-:W-:-:S04]  /*0580*/  IADD3 R8, P0, R3, R0, RZ ;  /* 0x0000000003087210 */ /* 0x004fc80007f1e0ff */
[----:B------:R-:W-:Y:S02]  /*0590*/  LEA.HI.X.SX32 R9, R0, R5, 0x1, P0 ;  /* 0x0000000500097211 */ /* 0x000fe400000f0eff */
[----:B------:R-:W-:-:S04]  /*05a0*/  LEA R6, P0, R8, UR10, 0x2 ;  /* 0x0000000a08067c11 */ /* 0x000fc8000f8010ff */
[----:B------:R-:W-:-:S05]  /*05b0*/  LEA.HI.X R7, R8, UR11, R9, 0x2, P0 ;  /* 0x0000000b08077c11 */ /* 0x000fca00080f1409 */
[----:B------:R-:W0:Y:S01]  /*05c0*/  LDG.E R6, desc[UR6][R6.64] ;  /* 0x0000000606067981 */ /* 0x000e22000c1e1900 */
[----:B------:R-:W-:Y:S01]  /*05d0*/  IADD3 R8, P0, R8, UR4, RZ ;  /* 0x0000000408087c10 */ /* 0x000fe2000ff1e0ff */
[----:B------:R-:W-:-:S03]  /*05e0*/  VIADD R0, R0, UR8 ;  /* 0x0000000800007c36 */ /* 0x000fc60008000000 */
[----:B------:R-:W-:Y:S02]  /*05f0*/  IADD3.X R9, R9, UR5, RZ, P0, !PT ;  /* 0x0000000509097c10 */ /* 0x000fe400087fe4ff */
[----:B------:R-:W-:Y:S01]  /*0600*/  ISETP.GE.AND P0, PT, R0, UR9, PT ;  /* 0x0000000900007c0c */ /* 0x000fe2000bf06270 */
[----:B0-----:R-:W-:-:S04]  /*0610*/  FMUL.FTZ R2, R6, 127 ;  /* 0x42fe000006027820 */ /* 0x001fc80000410000 */
[----:B-1----:R-:W-:-:S04]  /*0620*/  FMUL.FTZ R2, R2, R13 ;  /* 0x0000000d02027220 */ /* 0x002fc80000410000 */
[----:B------:R-:W0:Y:S02]  /*0630*/  F2I.S8.NTZ R11, R2 ;  /* 0x00000002000b7305 */ /* 0x000e240000202100 */
[----:B0-----:R2:W-:Y:S02]  /*0640*/  STG.E.U8 desc[UR6][R8.64], R11 ;  /* 0x0000000b08007986 */ /* 0x0015e4000c101106 */
[----:B------:R-:W-:Y:S05]  /*0650*/  @!P0 BRA `(.L_x_10) ;  /* 0xfffffffc00c88947 */ /* 0x000fea000383ffff */
[----:B------:R-:W-:Y:S05]  /*0660*/  EXIT ;  /* 0x000000000000794d */ /* 0x000fea0003800000 */
.L_x_11:
        /* <DEDUP_REMOVED lines=9> */
.L_x_23:


//--------------------- .text._ZN17fastertransformer32ldn_calibrate_weight_per_channelI6__halfEEvPfPKT_ii --------------------------
	.section	.text._ZN17fastertransformer32ldn_calibrate_weight_per_channelI6__halfEEvPfPKT_ii,"ax",@progbits
	.align	128
        .global         _ZN17fastertransformer32ldn_calibrate_weight_per_channelI6__halfEEvPfPKT_ii
        .type           _ZN17fastertransformer32ldn_calibrate_weight_per_channelI6__halfEEvPfPKT_ii,@function
        .size           _ZN17fastertransformer32ldn_calibrate_weight_per_channelI6__halfEEvPfPKT_ii,(.L_x_24 - _ZN17fastertransformer32ldn_calibrate_weight_per_channelI6__halfEEvPfPKT_ii)
        .other          _ZN17fastertransformer32ldn_calibrate_weight_per_channelI6__halfEEvPfPKT_ii,@"STO_CUDA_ENTRY STV_DEFAULT"
_ZN17fastertransformer32ldn_calibrate_weight_per_channelI6__halfEEvPfPKT_ii:
.text._ZN17fastertransformer32ldn_calibrate_weight_per_channelI6__halfEEvPfPKT_ii:
[----:B------:R-:W-:Y:S01]  /*0000*/  LDC R1, c[0x0][0x28] ;  /* 0x00000a00ff017b82 */ /* 0x000fe20000000800 */
[----:B------:R-:W0:Y:S01]  /*0010*/  S2R R0, SR_TID.X ;  /* 0x0000000000007919 */ /* 0x000e220000002100 */
[----:B------:R-:W-:Y:S01]  /*0020*/  ULDC UR7, c[0x0][0x220] ;  /* 0x0000880000077ab9 */ /* 0x000fe20000000800 */
[----:B------:R-:W-:Y:S01]  /*0030*/  ULDC.64 UR4, c[0x0][0x208] ;  /* 0x0000820000047ab9 */ /* 0x000fe20000000a00 */
[----:B------:R-:W-:Y:S01]  /*0040*/  ULDC UR8, c[0x0][0x224] ;  /* 0x0000890000087ab9 */ /* 0x000fe20000000800 */
[----:B------:R-:W1:Y:S01]  /*0050*/  S2R R2, SR_CTAID.X ;  /* 0x0000000000027919 */ /* 0x000e620000002500 */
[----:B------:R-:W-:Y:S01]  /*0060*/  BSSY B0, `(.L_x_12) ;  /* 0x0000011000007945 */ /* 0x000fe20003800000 */
[----:B------:R-:W-:Y:S01]  /*0070*/  IMAD.MOV.U32 R3, RZ, RZ, RZ ;  /* 0x000000ffff037224 */ /* 0x000fe200078e00ff */
[----:B0-----:R-:W-:-:S13]  /*0080*/  ISETP.GE.AND P0, PT, R0, UR7, PT ;  /* 0x0000000700007c0c */ /* 0x001fda000bf06270 */
[----:B-1----:R-:W-:Y:S05]  /*0090*/  @P0 BRA `(.L_x_13) ;  /* 0x0000000000340947 */ /* 0x002fea0003800000 */
[----:B------:R-:W0:Y:S01]  /*00a0*/  LDC R10, c[0x0][RZ] ;  /* 0x00000000ff0a7b82 */ /* 0x000e220000000800 */
[----:B------:R-:W-:Y:S02]  /*00b0*/  IMAD.MOV.U32 R3, RZ, RZ, RZ ;  /* 0x000000ffff037224 */ /* 0x000fe400078e00ff */
[----:B------:R-:W-:-:S05]  /*00c0*/  IMAD.MOV.U32 R9, RZ, RZ, R0 ;  /* 0x000000ffff097224 */ /* 0x000fca00078e0000 */
[----:B------:R-:W1:Y:S02]  /*00d0*/  LDC.64 R6, c[0x0][0x218] ;  /* 0x00008600ff067b82 */ /* 0x000e640000000a00 */
.L_x_14:
[----:B------:R-:W-:-:S04]  /*00e0*/  IMAD R5, R9, UR8, R2 ;  /* 0x0000000809057c24 */ /* 0x000fc8000f8e0202 */
[----:B-1----:R-:W-:-:S06]  /*00f0*/  IMAD.WIDE R4, R5, 0x2, R6 ;  /* 0x0000000205047825 */ /* 0x002fcc00078e0206 */
[----:B------:R-:W2:Y:S01]  /*0100*/  LDG.E.U16 R4, desc[UR4][R4.64] ;  /* 0x0000000404047981 */ /* 0x000ea2000c1e1500 */
[----:B0-----:R-:W-:-:S05]  /*0110*/  IMAD.IADD R9, R10, 0x1, R9 ;  /* 0x000000010a097824 */ /* 0x001fca00078e0209 */
[----:B------:R-:W-:Y:S01]  /*0120*/  ISETP.GE.AND P1, PT, R9, UR7, PT ;  /* 0x0000000709007c0c */ /* 0x000fe2000bf26270 */
[----:B--2---:R-:W-:-:S05]  /*0130*/  HADD2.F32 R8, -RZ, R4.H0_H0 ;  /* 0x20000004ff087230 */ /* 0x004fca0000004100 */
[----:B------:R-:W-:-:S13]  /*0140*/  FSETP.GEU.FTZ.AND P0, PT, R3, |R8|, PT ;  /* 0x400000080300720b */ /* 0x000fda0003f1e000 */
[----:B------:R-:W-:Y:S01]  /*0150*/  @!P0 FADD.FTZ R3, |R8|, -RZ ;  /* 0x800000ff08038221 */ /* 0x000fe20000010200 */
[----:B------:R-:W-:Y:S06]  /*0160*/  @!P1 BRA `(.L_x_14) ;  /* 0xfffffffc00dc9947 */ /* 0x000fec000383ffff */
.L_x_13:
[----:B------:R-:W-:Y:S05]  /*0170*/  BSYNC B0 ;  /* 0x0000000000007941 */ /* 0x000fea0003800000 */
.L_x_12:
[----:B------:R-:W0:Y:S01]  /*0180*/  SHFL.BFLY PT, R4, R3, 0x10, 0x1f ;  /* 0x0e001f0003047f89 */ /* 0x000e2200000e0000 */
[----:B------:R-:W-:Y:S01]  /*0190*/  ULDC UR6, c[0x0][0x0] ;  /* 0x0000000000067ab9 */ /* 0x000fe20000000800 */
[----:B------:R-:W-:Y:S02]  /*01a0*/  I2FP.F32.U32 R9, R0 ;  /* 0x0000000000097245 */ /* 0x000fe40000201000 */
[----:B------:R-:W-:-:S05]  /*01b0*/  I2FP.F32.U32 R7, UR6 ;  /* 0x0000000600077c45 */ /* 0x000fca0008201000 */
[----:B------:R-:W-:-:S05]  /*01c0*/  FMUL.FTZ R8, R7, 0.03125 ;  /* 0x3d00000007087820 */ /* 0x000fca0000410000 */
[----:B------:R-:W-:Y:S02]  /*01d0*/  FSETP.GT.FTZ.AND P1, PT, R8, R9, PT ;  /* 0x000000090800720b */ /* 0x000fe40003f34000 */
[----:B0-----:R-:W-:Y:S02]  /*01e0*/  FMNMX.FTZ R4, R4, R3, !PT ;  /* 0x0000000304047209 */ /* 0x001fe40007810000 */
[----:B------:R-:W-:-:S09]  /*01f0*/  LOP3.LUT P0, R3, R0, 0x1f, RZ, 0xc0, !PT ;  /* 0x0000001f00037812 */ /* 0x000fd2000780c0ff */
[----:B------:R-:W0:Y:S01]  /*0200*/  @P1 S2R R11, SR_CgaCtaId ;  /* 0x00000000000b1919 */ /* 0x000e220000008800 */
[----:B------:R-:W-:Y:S01]  /*0210*/  @P1 MOV R10, 0x400 ;  /* 0x00000400000a1802 */ /* 0x000fe20000000f00 */
[----:B------:R-:W1:Y:S02]  /*0220*/  SHFL.BFLY PT, R5, R4, 0x8, 0x1f ;  /* 0x0d001f0004057f89 */ /* 0x000e6400000e0000 */
[----:B------:R-:W2:Y:S01]  /*0230*/  @!P0 S2R R9, SR_CgaCtaId ;  /* 0x0000000000098919 */ /* 0x000ea20000008800 */
[----:B------:R-:W-:Y:S02]  /*0240*/  @!P0 MOV R8, 0x400 ;  /* 0x0000040000088802 */ /* 0x000fe40000000f00 */
[----:B-1----:R-:W-:-:S05]  /*0250*/  FMNMX.FTZ R5, R4, R5, !PT ;  /* 0x0000000504057209 */ /* 0x002fca0007810000 */
[----:B------:R-:W1:Y:S01]  /*0260*/  SHFL.BFLY PT, R6, R5, 0x4, 0x1f ;  /* 0x0c801f0005067f89 */ /* 0x000e6200000e0000 */
[----:B--2---:R-:W-:Y:S02]  /*0270*/  @!P0 LEA R8, R9, R8, 0x18 ;  /* 0x0000000809088211 */ /* 0x004fe400078ec0ff */
[----:B-1----:R-:W-:Y:S02]  /*0280*/  FMNMX.FTZ R6, R5, R6, !PT ;  /* 0x0000000605067209 */ /* 0x002fe40007810000 */
[----:B------:R-:W-:-:S03]  /*0290*/  @!P0 SHF.R.U32.HI R5, RZ, 0x3, R0 ;  /* 0x00000003ff058819 */ /* 0x000fc60000011600 */
[----:B------:R-:W1:Y:S01]  /*02a0*/  SHFL.BFLY PT, R7, R6, 0x2, 0x1f ;  /* 0x0c401f0006077f89 */ /* 0x000e6200000e0000 */
[----:B------:R-:W-:-:S05]  /*02b0*/  @!P0 LOP3.LUT R5, R5, 0x1ffffffc, RZ, 0xc0, !PT ;  /* 0x1ffffffc05058812 */ /* 0x000fca00078ec0ff */
[----:B------:R-:W-:Y:S01]  /*02c0*/  @!P0 IMAD.IADD R5, R5, 0x1, R8 ;  /* 0x0000000105058824 */ /* 0x000fe200078e0208 */
[----:B-1----:R-:W-:Y:S02]  /*02d0*/  FMNMX.FTZ R7, R6, R7, !PT ;  /* 0x0000000706077209 */ /* 0x002fe40007810000 */
[----:B0-----:R-:W-:-:S03]  /*02e0*/  @P1 LEA R6, R11, R10, 0x18 ;  /* 0x0000000a0b061211 */ /* 0x001fc600078ec0ff */
[----:B------:R-:W0:Y:S02]  /*02f0*/  SHFL.BFLY PT, R4, R7, 0x1, 0x1f ;  /* 0x0c201f0007047f89 */ /* 0x000e2400000e0000 */
[----:B------:R-:W-:Y:S02]  /*0300*/  @P1 IMAD R6, R3, 0x4, R6 ;  /* 0x0000000403061824 */ /* 0x000fe400078e0206 */
[----:B------:R-:W-:Y:S01]  /*0310*/  IMAD.MOV.U32 R3, RZ, RZ, -0x1f528714 ;  /* 0xe0ad78ecff037424 */ /* 0x000fe200078e00ff */
[----:B0-----:R-:W-:-:S05]  /*0320*/  FMNMX.FTZ R12, R7, R4, !PT ;  /* 0x00000004070c7209 */ /* 0x001fca0007810000 */
[----:B------:R-:W-:Y:S01]  /*0330*/  @!P0 STS [R5], R12 ;  /* 0x0000000c05008388 */ /* 0x000fe20000000800 */
[----:B------:R-:W-:Y:S01]  /*0340*/  BAR.SYNC.DEFER_BLOCKING 0x0 ;  /* 0x0000000000007b1d */ /* 0x000fe20000010000 */
[----:B------:R-:W-:-:S05]  /*0350*/  ISETP.NE.AND P0, PT, R0, RZ, PT ;  /* 0x000000ff0000720c */ /* 0x000fca0003f05270 */
[----:B------:R-:W0:Y:S04]  /*0360*/  @P1 LDS R3, [R6] ;  /* 0x0000000006031984 */ /* 0x000e280000000800 */
[----:B0-----:R-:W0:Y:S02]  /*0370*/  SHFL.BFLY PT, R4, R3, 0x10, 0x1f ;  /* 0x0e001f0003047f89 */ /* 0x001e2400000e0000 */
[----:B0-----:R-:W-:-:S05]  /*0380*/  FMNMX.FTZ R7, R4, R3, !PT ;  /* 0x0000000304077209 */ /* 0x001fca0007810000 */
[----:B------:R-:W0:Y:S02]  /*0390*/  SHFL.BFLY PT, R4, R7, 0x8, 0x1f ;  /* 0x0d001f0007047f89 */ /* 0x000e2400000e0000 */
[----:B0-----:R-:W-:-:S05]  /*03a0*/  FMNMX.FTZ R8, R7, R4, !PT ;  /* 0x0000000407087209 */ /* 0x001fca0007810000 */
[----:B------:R-:W0:Y:S02]  /*03b0*/  SHFL.BFLY PT, R9, R8, 0x4, 0x1f ;  /* 0x0c801f0008097f89 */ /* 0x000e2400000e0000 */
[----:B0-----:R-:W-:-:S05]  /*03c0*/  FMNMX.FTZ R9, R8, R9, !PT ;  /* 0x0000000908097209 */ /* 0x001fca0007810000 */
[----:B------:R-:W0:Y:S02]  /*03d0*/  SHFL.BFLY PT, R4, R9, 0x2, 0x1f ;  /* 0x0c401f0009047f89 */ /* 0x000e2400000e0000 */
[----:B0-----:R-:W-:Y:S02]  /*03e0*/  FMNMX.FTZ R10, R9, R4, !PT ;  /* 0x00000004090a7209 */ /* 0x001fe40007810000 */
[----:B------:R-:W0:Y:S03]  /*03f0*/  LDC.64 R4, c[0x0][0x210] ;  /* 0x00008400ff047b82 */ /* 0x000e260000000a00 */
[----:B------:R-:W1:Y:S01]  /*0400*/  SHFL.BFLY PT, R11, R10, 0x1, 0x1f ;  /* 0x0c201f000a0b7f89 */ /* 0x000e6200000e0000 */
[----:B0-----:R-:W-:Y:S01]  /*0410*/  IMAD.WIDE R2, R2, 0x4, R4 ;  /* 0x0000000402027825 */ /* 0x001fe200078e0204 */
[----:B-1----:R-:W-:Y:S01]  /*0420*/  FMNMX.FTZ R5, R10, R11, !PT ;  /* 0x0000000b0a057209 */ /* 0x002fe20007810000 */
[----:B------:R-:W-:Y:S06]  /*0430*/  @P0 EXIT ;  /* 0x000000000000094d */ /* 0x000fec0003800000 */
[----:B------:R-:W-:-:S05]  /*0440*/  FMUL.FTZ R5, R5, 0.0078740157186985015869 ;  /* 0x3c01020405057820 */ /* 0x000fca0000410000 */
[----:B------:R-:W-:Y:S01]  /*0450*/  STG.E desc[UR4][R2.64], R5 ;  /* 0x0000000502007986 */ /* 0x000fe2000c101904 */
[----:B------:R-:W-:Y:S05]  /*0460*/  EXIT ;  /* 0x000000000000794d */ /* 0x000fea0003800000 */
.L_x_15:
        /* <DEDUP_REMOVED lines=9> */
.L_x_24:


//--------------------- .text._ZN17fastertransformer32ldn_calibrate_weight_per_channelIfEEvPfPKT_ii --------------------------
	.section	.text._ZN17fastertransformer32ldn_calibrate_weight_per_channelIfEEvPfPKT_ii,"ax",@progbits
	.align	128
        .global         _ZN17fastertransformer32ldn_calibrate_weight_per_channelIfEEvPfPKT_ii
        .type           _ZN17fastertransformer32ldn_calibrate_weight_per_channelIfEEvPfPKT_ii,@function
        .size           _ZN17fastertransformer32ldn_calibrate_weight_per_channelIfEEvPfPKT_ii,(.L_x_25 - _ZN17fastertransformer32ldn_calibrate_weight_per_channelIfEEvPfPKT_ii)
        .other          _ZN17fastertransformer32ldn_calibrate_weight_per_channelIfEEvPfPKT_ii,@"STO_CUDA_ENTRY STV_DEFAULT"
_ZN17fastertransformer32ldn_calibrate_weight_per_channelIfEEvPfPKT_ii:
.text._ZN17fastertransformer32ldn_calibrate_weight_per_channelIfEEvPfPKT_ii:
        /* <DEDUP_REMOVED lines=14> */
.L_x_18:
[----:B------:R-:W-:-:S04]  /*00e0*/  IMAD R5, R9, UR8, R2 ;  /* 0x0000000809057c24 */ /* 0x000fc8000f8e0202 */
[----:B-1----:R-:W-:-:S06]  /*00f0*/  IMAD.WIDE R4, R5, 0x4, R6 ;  /* 0x0000000405047825 */ /* 0x002fcc00078e0206 */
[----:B------:R-:W2:Y:S01]  /*0100*/  LDG.E R4, desc[UR4][R4.64] ;  /* 0x0000000404047981 */ /* 0x000ea2000c1e1900 */
[----:B0-----:R-:W-:-:S05]  /*0110*/  IMAD.IADD R9, R8, 0x1, R9 ;  /* 0x0000000108097824 */ /* 0x001fca00078e0209 */
[----:B------:R-:W-:Y:S02]  /*0120*/  ISETP.GE.AND P1, PT, R9, UR7, PT ;  /* 0x0000000709007c0c */ /* 0x000fe4000bf26270 */
[----:B--2---:R-:W-:-:S13]  /*0130*/  FSETP.GEU.FTZ.AND P0, PT, R3, |R4|, PT ;  /* 0x400000040300720b */ /* 0x004fda0003f1e000 */
[----:B------:R-:W-:Y:S01]  /*0140*/  @!P0 FADD.FTZ R3, |R4|, -RZ ;  /* 0x800000ff04038221 */ /* 0x000fe20000010200 */
[----:B------:R-:W-:Y:S06]  /*0150*/  @!P1 BRA `(.L_x_18) ;  /* 0xfffffffc00e09947 */ /* 0x000fec000383ffff */
.L_x_17:
[----:B------:R-:W-:Y:S05]  /*0160*/  BSYNC B0 ;  /* 0x0000000000007941 */ /* 0x000fea0003800000 */
.L_x_16:
        /* <DEDUP_REMOVED lines=47> */
.L_x_19:
        /* <DEDUP_REMOVED lines=10> */
.L_x_25:


//--------------------- .nv.global.init           --------------------------
	.section	.nv.global.init,"aw",@progbits
	.align	4
.nv.global.init:
	.type		mrg32k3aM1SubSeq,@object
	.size		mrg32k3aM1SubSeq,(mrg32k3aM2SubSeq - mrg32k3aM1SubSeq)
mrg32k3aM1SubSeq:
        /*0000*/ 	.byte	0x0b, 0xcc, 0xee, 0x04, 0x73, 0x29, 0x8b, 0x6f, 0xf6, 0x53, 0x03, 0xf6, 0x23, 0xf6, 0xea, 0xda
        /* <DEDUP_REMOVED lines=125> */
	.type		mrg32k3aM2SubSeq,@object
	.size		mrg32k3aM2SubSeq,(mrg32k3aM1 - mrg32k3aM2SubSeq)
mrg32k3aM2SubSeq:
        /* <DEDUP_REMOVED lines=126> */
	.type		mrg32k3aM1,@object
	.size		mrg32k3aM1,(mrg32k3aM1Seq - mrg32k3aM1)
mrg32k3aM1:
        /* <DEDUP_REMOVED lines=144> */
	.type		mrg32k3aM1Seq,@object
	.size		mrg32k3aM1Seq,(mrg32k3aM2 - mrg32k3aM1Seq)
mrg32k3aM1Seq:
        /* <DEDUP_REMOVED lines=144> */
	.type		mrg32k3aM2,@object
	.size		mrg32k3aM2,(mrg32k3aM2Seq - mrg32k3aM2)
mrg32k3aM2:
        /* <DEDUP_REMOVED lines=144> */
	.type		mrg32k3aM2Seq,@object
	.size		mrg32k3aM2Seq,(precalc_xorwow_matrix - mrg32k3aM2Seq)
mrg32k3aM2Seq:
        /* <DEDUP_REMOVED lines=144> */
	.type		precalc_xorwow_matrix,@object
	.size		precalc_xorwow_matrix,(precalc_xorwow_offset_matrix - precalc_xorwow_matrix)
precalc_xorwow_matrix:
        /* <DEDUP_REMOVED lines=6400> */
	.type		precalc_xorwow_offset_matrix,@object
	.size		precalc_xorwow_offset_matrix,(.L_1 - precalc_xorwow_offset_matrix)
precalc_xorwow_offset_matrix:
        /* <DEDUP_REMOVED lines=6400> */
.L_1:


//--------------------- .nv.shared._ZN17fastertransformer41ldn_transpose_quantize_weight_per_channelI6__halfEEvPaPKfPKT_ii --------------------------
	.section	.nv.shared._ZN17fastertransformer41ldn_transpose_quantize_weight_per_channelI6__halfEEvPaPKfPKT_ii,"aw",@nobits
	.sectionflags	@""
	.align	2
.nv.shared._ZN17fastertransformer41ldn_transpose_quantize_weight_per_channelI6__halfEEvPaPKfPKT_ii:
	.zero		3136


//--------------------- .nv.shared.reserved.0     --------------------------
	.section	.nv.shared.reserved.0,"aw",@nobits
	.weak		__nv_reservedSMEM_offset_0_alias
	.size		__nv_reservedSMEM_offset_0_alias, 0, 0
	.other		__nv_reservedSMEM_offset_0_alias,@"STO_CUDA_RESERVED_SHARED STV_DEFAULT"
__nv_reservedSMEM_offset_0_alias:
	.zero		0


//--------------------- .nv.global                --------------------------
	.section	.nv.global,"aw",@nobits
.nv.global:
	.type		_ZN72_INTERNAL_cb73566d_36_calibrate_quantize_weight_kernels_cu_d71c890f_31874cuda3std6ranges3__45__cpo9iter_moveE,@object
	.size		_ZN72_INTERNAL_cb73566d_36_calibrate_quantize_weight_kernels_cu_d71c890f_31874cuda3std6ranges3__45__cpo9iter_moveE,(_ZN72_INTERNAL_cb73566d_36_calibrate_quantize_weight_kernels_cu_d71c890f_31874cuda3std3__474_GLOBAL__N__cb73566d_36_calibrate_quantize_weight_kernels_cu_d71c890f_31876ignoreE - _ZN72_INTERNAL_cb73566d_36_calibrate_quantize_weight_kernels_cu_d71c890f_31874cuda3std6ranges3__45__cpo9iter_moveE)
_ZN72_INTERNAL_cb73566d_36_calibrate_quantize_weight_kernels_cu_d71c890f_31874cuda3std6ranges3__45__cpo9iter_moveE:
	.zero		1
	.type		_ZN72_INTERNAL_cb73566d_36_calibrate_quantize_weight_kernels_cu_d71c890f_31874cuda3std3__474_GLOBAL__N__cb73566d_36_calibrate_quantize_weight_kernels_cu_d71c890f_31876ignoreE,@object
	.size		_ZN72_INTERNAL_cb73566d_36_calibrate_quantize_weight_kernels_cu_d71c890f_31874cuda3std3__474_GLOBAL__N__cb73566d_36_calibrate_quantize_weight_kernels_cu_d71c890f_31876ignoreE,(_ZN72_INTERNAL_cb73566d_36_calibrate_quantize_weight_kernels_cu_d71c890f_31874cuda3std3__45__cpo4cendE - _ZN72_INTERNAL_cb73566d_36_calibrate_quantize_weight_kernels_cu_d71c890f_31874cuda3std3__474_GLOBAL__N__cb73566d_36_calibrate_quantize_weight_kernels_cu_d71c890f_31876ignoreE)
_ZN72_INTERNAL_cb73566d_36_calibrate_quantize_weight_kernels_cu_d71c890f_31874cuda3std3__474_GLOBAL__N__cb73566d_36_calibrate_quantize_weight_kernels_cu_d71c890f_31876ignoreE:
	.zero		1
	.type		_ZN72_INTERNAL_cb73566d_36_calibrate_quantize_weight_kernels_cu_d71c890f_31874cuda3std3__45__cpo4cendE,@object
	.size		_ZN72_INTERNAL_cb73566d_36_calibrate_quantize_weight_kernels_cu_d71c890f_31874cuda3std3__45__cpo4cendE,(_ZN72_INTERNAL_cb73566d_36_calibrate_quantize_weight_kernels_cu_d71c890f_31874cuda3std3__45__cpo3endE - _ZN72_INTERNAL_cb73566d_36_calibrate_quantize_weight_kernels_cu_d71c890f_31874cuda3std3__45__cpo4cendE)
_ZN72_INTERNAL_cb73566d_36_calibrate_quantize_weight_kernels_cu_d71c890f_31874cuda3std3__45__cpo4cendE:
	.zero		1
	.type		_ZN72_INTERNAL_cb73566d_36_calibrate_quantize_weight_kernels_cu_d71c890f_31874cuda3std3__45__cpo3endE,@object
	.size		_ZN72_INTERNAL_cb73566d_36_calibrate_quantize_weight_kernels_cu_d71c890f_31874cuda3std3__45__cpo3endE,(_ZN72_INTERNAL_cb73566d_36_calibrate_quantize_weight_kernels_cu_d71c890f_31874cuda3std3__48in_placeE - _ZN72_INTERNAL_cb73566d_36_calibrate_quantize_weight_kernels_cu_d71c890f_31874cuda3std3__45__cpo3endE)
_ZN72_INTERNAL_cb73566d_36_calibrate_quantize_weight_kernels_cu_d71c890f_31874cuda3std3__45__cpo3endE:
	.zero		1
	.type		_ZN72_INTERNAL_cb73566d_36_calibrate_quantize_weight_kernels_cu_d71c890f_31874cuda3std3__48in_placeE,@object
	.size		_ZN72_INTERNAL_cb73566d_36_calibrate_quantize_weight_kernels_cu_d71c890f_31874cuda3std3__48in_placeE,(_ZN72_INTERNAL_cb73566d_36_calibrate_quantize_weight_kernels_cu_d71c890f_31874cuda3std6ranges3__45__cpo7advanceE - _ZN72_INTERNAL_cb73566d_36_calibrate_quantize_weight_kernels_cu_d71c890f_31874cuda3std3__48in_placeE)
_ZN72_INTERNAL_cb73566d_36_calibrate_quantize_weight_kernels_cu_d71c890f_31874cuda3std3__48in_placeE:
	.zero		1
	.type		_ZN72_INTERNAL_cb73566d_36_calibrate_quantize_weight_kernels_cu_d71c890f_31874cuda3std6ranges3__45__cpo7advanceE,@object
	.size		_ZN72_INTERNAL_cb73566d_36_calibrate_quantize_weight_kernels_cu_d71c890f_31874cuda3std6ranges3__45__cpo7advanceE,(_ZN72_INTERNAL_cb73566d_36_calibrate_quantize_weight_kernels_cu_d71c890f_31874cuda3std3__45__cpo5beginE - _ZN72_INTERNAL_cb73566d_36_calibrate_quantize_weight_kernels_cu_d71c890f_31874cuda3std6ranges3__45__cpo7advanceE)
_ZN72_INTERNAL_cb73566d_36_calibrate_quantize_weight_kernels_cu_d71c890f_31874cuda3std6ranges3__45__cpo7advanceE:
	.zero		1
	.type		_ZN72_INTERNAL_cb73566d_36_calibrate_quantize_weight_kernels_cu_d71c890f_31874cuda3std3__45__cpo5beginE,@object
	.size		_ZN72_INTERNAL_cb73566d_36_calibrate_quantize_weight_kernels_cu_d71c890f_31874cuda3std3__45__cpo5beginE,(_ZN72_INTERNAL_cb73566d_36_calibrate_quantize_weight_kernels_cu_d71c890f_31874cuda3std3__419piecewise_constructE - _ZN72_INTERNAL_cb73566d_36_calibrate_quantize_weight_kernels_cu_d71c890f_31874cuda3std3__45__cpo5beginE)
_ZN72_INTERNAL_cb73566d_36_calibrate_quantize_weight_kernels_cu_d71c890f_31874cuda3std3__45__cpo5beginE:
	.zero		1
	.type		_ZN72_INTERNAL_cb73566d_36_calibrate_quantize_weight_kernels_cu_d71c890f_31874cuda3std3__419piecewise_constructE,@object
	.size		_ZN72_INTERNAL_cb73566d_36_calibrate_quantize_weight_kernels_cu_d71c890f_31874cuda3std3__419piecewise_constructE,(_ZN72_INTERNAL_cb73566d_36_calibrate_quantize_weight_kernels_cu_d71c890f_31874cuda3std3__45__cpo6cbeginE - _ZN72_INTERNAL_cb73566d_36_calibrate_quantize_weight_kernels_cu_d71c890f_31874cuda3std3__419piecewise_constructE)
_ZN72_INTERNAL_cb73566d_36_calibrate_quantize_weight_kernels_cu_d71c890f_31874cuda3std3__419piecewise_constructE:
	.zero		1
	.type		_ZN72_INTERNAL_cb73566d_36_calibrate_quantize_weight_kernels_cu_d71c890f_31874cuda3std3__45__cpo6cbeginE,@object
	.size		_ZN72_INTERNAL_cb73566d_36_calibrate_quantize_weight_kernels_cu_d71c890f_31874cuda3std3__45__cpo6cbeginE,(_ZN72_INTERNAL_cb73566d_36_calibrate_quantize_weight_kernels_cu_d71c890f_31874cuda3std6ranges3__45__cpo4swapE - _ZN72_INTERNAL_cb73566d_36_calibrate_quantize_weight_kernels_cu_d71c890f_31874cuda3std3__45__cpo6cbeginE)
_ZN72_INTERNAL_cb73566d_36_calibrate_quantize_weight_kernels_cu_d71c890f_31874cuda3std3__45__cpo6cbeginE:
	.zero		1
	.type		_ZN72_INTERNAL_cb73566d_36_calibrate_quantize_weight_kernels_cu_d71c890f_31874cuda3std6ranges3__45__cpo4swapE,@object
	.size		_ZN72_INTERNAL_cb73566d_36_calibrate_quantize_weight_kernels_cu_d71c890f_31874cuda3std6ranges3__45__cpo4swapE,(.L_16 - _ZN72_INTERNAL_cb73566d_36_calibrate_quantize_weight_kernels_cu_d71c890f_31874cuda3std6ranges3__45__cpo4swapE)
_ZN72_INTERNAL_cb73566d_36_calibrate_quantize_weight_kernels_cu_d71c890f_31874cuda3std6ranges3__45__cpo4swapE:
	.zero		1
.L_16:


//--------------------- .nv.shared._ZN17fastertransformer41ldn_transpose_quantize_weight_per_channelIfEEvPaPKfPKT_ii --------------------------
	.section	.nv.shared._ZN17fastertransformer41ldn_transpose_quantize_weight_per_channelIfEEvPaPKfPKT_ii,"aw",@nobits
	.sectionflags	@""
	.align	4
.nv.shared._ZN17fastertransformer41ldn_transpose_quantize_weight_per_channelIfEEvPaPKfPKT_ii:
	.zero		5248


//--------------------- .nv.shared._ZN17fastertransformer41ldk_calibrate_quantize_weight_per_channelI6__halfEEvPaPfPKT_i --------------------------
	.section	.nv.shared._ZN17fastertransformer41ldk_calibrate_quantize_weight_per_channelI6__halfEEvPaPfPKT_i,"aw",@nobits
	.sectionflags	@""
	.align	4
.nv.shared._ZN17fastertransformer41ldk_calibrate_quantize_weight_per_channelI6__halfEEvPaPfPKT_i:
	.zero		1156


//--------------------- .nv.shared._ZN17fastertransformer41ldk_calibrate_quantize_weight_per_channelIfEEvPaPfPKT_i --------------------------
	.section	.nv.shared._ZN17fastertransformer41ldk_calibrate_quantize_weight_per_channelIfEEvPaPfPKT_i,"aw",@nobits
	.sectionflags	@""
	.align	4
.nv.shared._ZN17fastertransformer41ldk_calibrate_quantize_weight_per_channelIfEEvPaPfPKT_i:
	.zero		1156


//--------------------- .nv.shared._ZN17fastertransformer32ldn_calibrate_weight_per_channelI6__halfEEvPfPKT_ii --------------------------
	.section	.nv.shared._ZN17fastertransformer32ldn_calibrate_weight_per_channelI6__halfEEvPfPKT_ii,"aw",@nobits
	.sectionflags	@""
	.align	4
.nv.shared._ZN17fastertransformer32ldn_calibrate_weight_per_channelI6__halfEEvPfPKT_ii:
	.zero		1152


//--------------------- .nv.shared._ZN17fastertransformer32ldn_calibrate_weight_per_channelIfEEvPfPKT_ii --------------------------
	.section	.nv.shared._ZN17fastertransformer32ldn_calibrate_weight_per_channelIfEEvPfPKT_ii,"aw",@nobits
	.sectionflags	@""
	.align	4
.nv.shared._ZN17fastertransformer32ldn_calibrate_weight_per_channelIfEEvPfPKT_ii:
	.zero		1152


//--------------------- .nv.constant0._ZN17fastertransformer41ldn_transpose_quantize_weight_per_channelI6__halfEEvPaPKfPKT_ii --------------------------
	.section	.nv.constant0._ZN17fastertransformer41ldn_transpose_quantize_weight_per_channelI6__halfEEvPaPKfPKT_ii,"a",@progbits
	.sectionflags	@""
	.align	4
.nv.constant0._ZN17fastertransformer41ldn_transpose_quantize_weight_per_channelI6__halfEEvPaPKfPKT_ii:
	.zero		560


//--------------------- .nv.constant0._ZN17fastertransformer41ldn_transpose_quantize_weight_per_channelIfEEvPaPKfPKT_ii --------------------------
	.section	.nv.constant0._ZN17fastertransformer41ldn_transpose_quantize_weight_per_channelIfEEvPaPKfPKT_ii,"a",@progbits
	.sectionflags	@""
	.align	4
.nv.constant0._ZN17fastertransformer41ldn_transpose_quantize_weight_per_channelIfEEvPaPKfPKT_ii:
	.zero		560


//--------------------- .nv.constant0._ZN17fastertransformer41ldk_calibrate_quantize_weight_per_channelI6__halfEEvPaPfPKT_i --------------------------
	.section	.nv.constant0._ZN17fastertransformer41ldk_calibrate_quantize_weight_per_channelI6__halfEEvPaPfPKT_i,"a",@progbits
	.sectionflags	@""
	.align	4
.nv.constant0._ZN17fastertransformer41ldk_calibrate_quantize_weight_per_channelI6__halfEEvPaPfPKT_i:
	.zero		556


//--------------------- .nv.constant0._ZN17fastertransformer41ldk_calibrate_quantize_weight_per_channelIfEEvPaPfPKT_i --------------------------
	.section	.nv.constant0._ZN17fastertransformer41ldk_calibrate_quantize_weight_per_channelIfEEvPaPfPKT_i,"a",@progbits
	.sectionflags	@""
	.align	4
.nv.constant0._ZN17fastertransformer41ldk_calibrate_quantize_weight_per_channelIfEEvPaPfPKT_i:
	.zero		556


//--------------------- .nv.constant0._ZN17fastertransformer32ldn_calibrate_weight_per_channelI6__halfEEvPfPKT_ii --------------------------
	.section	.nv.constant0._ZN17fastertransformer32ldn_calibrate_weight_per_channelI6__halfEEvPfPKT_ii,"a",@progbits
	.sectionflags	@""
	.align	4
.nv.constant0._ZN17fastertransformer32ldn_calibrate_weight_per_channelI6__halfEEvPfPKT_ii:
	.zero		552


//--------------------- .nv.constant0._ZN17fastertransformer32ldn_calibrate_weight_per_channelIfEEvPfPKT_ii --------------------------
	.section	.nv.constant0._ZN17fastertransformer32ldn_calibrate_weight_per_channelIfEEvPfPKT_ii,"a",@progbits
	.sectionflags	@""
	.align	4
.nv.constant0._ZN17fastertransformer32ldn_calibrate_weight_per_channelIfEEvPfPKT_ii:
	.zero		552


//--------------------- SYMBOLS --------------------------

	.type		.nv.reservedSmem.offset0,@object
	.size		.nv.reservedSmem.offset0,0x4
